//
// Generated by NVIDIA NVVM Compiler
//
// Compiler Build ID: CL-36424714
// Cuda compilation tools, release 13.0, V13.0.88
// Based on NVVM 20.0.0
//

.version 9.0
.target sm_100
.address_size 64

	// .globl	_Z22sqrIntegralKernelPass1iiiiiPf

.visible .entry _Z22sqrIntegralKernelPass1iiiiiPf(
	.param .u32 _Z22sqrIntegralKernelPass1iiiiiPf_param_0,
	.param .u32 _Z22sqrIntegralKernelPass1iiiiiPf_param_1,
	.param .u32 _Z22sqrIntegralKernelPass1iiiiiPf_param_2,
	.param .u32 _Z22sqrIntegralKernelPass1iiiiiPf_param_3,
	.param .u32 _Z22sqrIntegralKernelPass1iiiiiPf_param_4,
	.param .u64 .ptr .align 1 _Z22sqrIntegralKernelPass1iiiiiPf_param_5
)
{
	.reg .pred 	%p<11>;
	.reg .b32 	%r<46>;
	.reg .b32 	%f<71>;
	.reg .b64 	%rd<12>;

	ld.param.u32 	%r29, [_Z22sqrIntegralKernelPass1iiiiiPf_param_0];
	ld.param.u32 	%r25, [_Z22sqrIntegralKernelPass1iiiiiPf_param_1];
	ld.param.u32 	%r26, [_Z22sqrIntegralKernelPass1iiiiiPf_param_2];
	ld.param.u32 	%r27, [_Z22sqrIntegralKernelPass1iiiiiPf_param_3];
	ld.param.u32 	%r28, [_Z22sqrIntegralKernelPass1iiiiiPf_param_4];
	ld.param.u64 	%rd3, [_Z22sqrIntegralKernelPass1iiiiiPf_param_5];
	cvta.to.global.u64 	%rd1, %rd3;
	mov.u32 	%r30, %ctaid.x;
	mov.u32 	%r31, %ntid.x;
	mov.u32 	%r32, %tid.x;
	mad.lo.s32 	%r1, %r30, %r31, %r32;
	mul.lo.s32 	%r33, %r26, %r29;
	setp.ge.s32 	%p1, %r1, %r33;
	@%p1 bra 	$L__BB0_14;
	div.s32 	%r2, %r1, %r26;
	mul.lo.s32 	%r34, %r2, %r26;
	sub.s32 	%r3, %r1, %r34;
	setp.lt.s32 	%p2, %r25, 1;
	@%p2 bra 	$L__BB0_14;
	mad.lo.s32 	%r36, %r2, %r28, %r3;
	mul.lo.s32 	%r4, %r36, %r27;
	and.b32  	%r5, %r25, 15;
	setp.lt.u32 	%p3, %r25, 16;
	mov.f32 	%f67, 0f00000000;
	mov.b32 	%r42, 0;
	@%p3 bra 	$L__BB0_5;
	and.b32  	%r42, %r25, 2147483632;
	neg.s32 	%r40, %r42;
	add.s64 	%rd2, %rd1, 32;
	mov.f32 	%f67, 0f00000000;
	mov.u32 	%r39, %r4;
$L__BB0_4:
	.pragma "nounroll";
	mul.wide.s32 	%rd4, %r39, 4;
	add.s64 	%rd5, %rd2, %rd4;
	ld.global.f32 	%f12, [%rd5+-32];
	fma.rn.f32 	%f13, %f12, %f12, %f67;
	st.global.f32 	[%rd5+-32], %f13;
	ld.global.f32 	%f14, [%rd5+-28];
	fma.rn.f32 	%f15, %f14, %f14, %f13;
	st.global.f32 	[%rd5+-28], %f15;
	ld.global.f32 	%f16, [%rd5+-24];
	fma.rn.f32 	%f17, %f16, %f16, %f15;
	st.global.f32 	[%rd5+-24], %f17;
	ld.global.f32 	%f18, [%rd5+-20];
	fma.rn.f32 	%f19, %f18, %f18, %f17;
	st.global.f32 	[%rd5+-20], %f19;
	ld.global.f32 	%f20, [%rd5+-16];
	fma.rn.f32 	%f21, %f20, %f20, %f19;
	st.global.f32 	[%rd5+-16], %f21;
	ld.global.f32 	%f22, [%rd5+-12];
	fma.rn.f32 	%f23, %f22, %f22, %f21;
	st.global.f32 	[%rd5+-12], %f23;
	ld.global.f32 	%f24, [%rd5+-8];
	fma.rn.f32 	%f25, %f24, %f24, %f23;
	st.global.f32 	[%rd5+-8], %f25;
	ld.global.f32 	%f26, [%rd5+-4];
	fma.rn.f32 	%f27, %f26, %f26, %f25;
	st.global.f32 	[%rd5+-4], %f27;
	ld.global.f32 	%f28, [%rd5];
	fma.rn.f32 	%f29, %f28, %f28, %f27;
	st.global.f32 	[%rd5], %f29;
	ld.global.f32 	%f30, [%rd5+4];
	fma.rn.f32 	%f31, %f30, %f30, %f29;
	st.global.f32 	[%rd5+4], %f31;
	ld.global.f32 	%f32, [%rd5+8];
	fma.rn.f32 	%f33, %f32, %f32, %f31;
	st.global.f32 	[%rd5+8], %f33;
	ld.global.f32 	%f34, [%rd5+12];
	fma.rn.f32 	%f35, %f34, %f34, %f33;
	st.global.f32 	[%rd5+12], %f35;
	ld.global.f32 	%f36, [%rd5+16];
	fma.rn.f32 	%f37, %f36, %f36, %f35;
	st.global.f32 	[%rd5+16], %f37;
	ld.global.f32 	%f38, [%rd5+20];
	fma.rn.f32 	%f39, %f38, %f38, %f37;
	st.global.f32 	[%rd5+20], %f39;
	ld.global.f32 	%f40, [%rd5+24];
	fma.rn.f32 	%f41, %f40, %f40, %f39;
	st.global.f32 	[%rd5+24], %f41;
	ld.global.f32 	%f42, [%rd5+28];
	fma.rn.f32 	%f67, %f42, %f42, %f41;
	st.global.f32 	[%rd5+28], %f67;
	add.s32 	%r40, %r40, 16;
	add.s32 	%r39, %r39, 16;
	setp.ne.s32 	%p4, %r40, 0;
	@%p4 bra 	$L__BB0_4;
$L__BB0_5:
	setp.eq.s32 	%p5, %r5, 0;
	@%p5 bra 	$L__BB0_14;
	and.b32  	%r13, %r25, 7;
	setp.lt.u32 	%p6, %r5, 8;
	@%p6 bra 	$L__BB0_8;
	add.s32 	%r37, %r42, %r4;
	mul.wide.s32 	%rd6, %r37, 4;
	add.s64 	%rd7, %rd1, %rd6;
	ld.global.f32 	%f43, [%rd7];
	fma.rn.f32 	%f44, %f43, %f43, %f67;
	st.global.f32 	[%rd7], %f44;
	ld.global.f32 	%f45, [%rd7+4];
	fma.rn.f32 	%f46, %f45, %f45, %f44;
	st.global.f32 	[%rd7+4], %f46;
	ld.global.f32 	%f47, [%rd7+8];
	fma.rn.f32 	%f48, %f47, %f47, %f46;
	st.global.f32 	[%rd7+8], %f48;
	ld.global.f32 	%f49, [%rd7+12];
	fma.rn.f32 	%f50, %f49, %f49, %f48;
	st.global.f32 	[%rd7+12], %f50;
	ld.global.f32 	%f51, [%rd7+16];
	fma.rn.f32 	%f52, %f51, %f51, %f50;
	st.global.f32 	[%rd7+16], %f52;
	ld.global.f32 	%f53, [%rd7+20];
	fma.rn.f32 	%f54, %f53, %f53, %f52;
	st.global.f32 	[%rd7+20], %f54;
	ld.global.f32 	%f55, [%rd7+24];
	fma.rn.f32 	%f56, %f55, %f55, %f54;
	st.global.f32 	[%rd7+24], %f56;
	ld.global.f32 	%f57, [%rd7+28];
	fma.rn.f32 	%f67, %f57, %f57, %f56;
	st.global.f32 	[%rd7+28], %f67;
	add.s32 	%r42, %r42, 8;
$L__BB0_8:
	setp.eq.s32 	%p7, %r13, 0;
	@%p7 bra 	$L__BB0_14;
	and.b32  	%r16, %r25, 3;
	setp.lt.u32 	%p8, %r13, 4;
	@%p8 bra 	$L__BB0_11;
	add.s32 	%r38, %r42, %r4;
	mul.wide.s32 	%rd8, %r38, 4;
	add.s64 	%rd9, %rd1, %rd8;
	ld.global.f32 	%f58, [%rd9];
	fma.rn.f32 	%f59, %f58, %f58, %f67;
	st.global.f32 	[%rd9], %f59;
	ld.global.f32 	%f60, [%rd9+4];
	fma.rn.f32 	%f61, %f60, %f60, %f59;
	st.global.f32 	[%rd9+4], %f61;
	ld.global.f32 	%f62, [%rd9+8];
	fma.rn.f32 	%f63, %f62, %f62, %f61;
	st.global.f32 	[%rd9+8], %f63;
	ld.global.f32 	%f64, [%rd9+12];
	fma.rn.f32 	%f67, %f64, %f64, %f63;
	st.global.f32 	[%rd9+12], %f67;
	add.s32 	%r42, %r42, 4;
$L__BB0_11:
	setp.eq.s32 	%p9, %r16, 0;
	@%p9 bra 	$L__BB0_14;
	add.s32 	%r45, %r42, %r4;
	neg.s32 	%r44, %r16;
$L__BB0_13:
	.pragma "nounroll";
	mul.wide.s32 	%rd10, %r45, 4;
	add.s64 	%rd11, %rd1, %rd10;
	ld.global.f32 	%f65, [%rd11];
	fma.rn.f32 	%f67, %f65, %f65, %f67;
	st.global.f32 	[%rd11], %f67;
	add.s32 	%r45, %r45, 1;
	add.s32 	%r44, %r44, 1;
	setp.ne.s32 	%p10, %r44, 0;
	@%p10 bra 	$L__BB0_13;
$L__BB0_14:
	ret;

}
	// .globl	_Z22sqrIntegralKernelPass2iiiiiPf
.visible .entry _Z22sqrIntegralKernelPass2iiiiiPf(
	.param .u32 _Z22sqrIntegralKernelPass2iiiiiPf_param_0,
	.param .u32 _Z22sqrIntegralKernelPass2iiiiiPf_param_1,
	.param .u32 _Z22sqrIntegralKernelPass2iiiiiPf_param_2,
	.param .u32 _Z22sqrIntegralKernelPass2iiiiiPf_param_3,
	.param .u32 _Z22sqrIntegralKernelPass2iiiiiPf_param_4,
	.param .u64 .ptr .align 1 _Z22sqrIntegralKernelPass2iiiiiPf_param_5
)
{
	.reg .pred 	%p<12>;
	.reg .b32 	%r<50>;
	.reg .b32 	%f<71>;
	.reg .b64 	%rd<39>;

	ld.param.u32 	%r29, [_Z22sqrIntegralKernelPass2iiiiiPf_param_0];
	ld.param.u32 	%r30, [_Z22sqrIntegralKernelPass2iiiiiPf_param_1];
	ld.param.u32 	%r26, [_Z22sqrIntegralKernelPass2iiiiiPf_param_2];
	ld.param.u32 	%r27, [_Z22sqrIntegralKernelPass2iiiiiPf_param_3];
	ld.param.u32 	%r28, [_Z22sqrIntegralKernelPass2iiiiiPf_param_4];
	ld.param.u64 	%rd2, [_Z22sqrIntegralKernelPass2iiiiiPf_param_5];
	cvta.to.global.u64 	%rd1, %rd2;
	mov.u32 	%r31, %ctaid.x;
	mov.u32 	%r32, %ntid.x;
	mov.u32 	%r33, %tid.x;
	mad.lo.s32 	%r34, %r31, %r32, %r33;
	div.s32 	%r1, %r34, %r30;
	mul.lo.s32 	%r35, %r1, %r30;
	sub.s32 	%r2, %r34, %r35;
	mul.lo.s32 	%r36, %r30, %r29;
	setp.ge.s32 	%p1, %r34, %r36;
	setp.lt.s32 	%p2, %r26, 1;
	or.pred  	%p3, %p1, %p2;
	@%p3 bra 	$L__BB1_13;
	mul.lo.s32 	%r3, %r1, %r28;
	and.b32  	%r4, %r26, 15;
	setp.lt.u32 	%p4, %r26, 16;
	mov.f32 	%f67, 0f00000000;
	mov.b32 	%r46, 0;
	@%p4 bra 	$L__BB1_4;
	and.b32  	%r46, %r26, 2147483632;
	neg.s32 	%r44, %r46;
	mad.lo.s32 	%r43, %r3, %r27, %r2;
	shl.b32 	%r8, %r27, 4;
	mov.f32 	%f67, 0f00000000;
	mul.wide.s32 	%rd5, %r27, 4;
$L__BB1_3:
	.pragma "nounroll";
	mul.wide.s32 	%rd3, %r43, 4;
	add.s64 	%rd4, %rd1, %rd3;
	ld.global.f32 	%f12, [%rd4];
	add.f32 	%f13, %f67, %f12;
	st.global.f32 	[%rd4], %f13;
	add.s64 	%rd6, %rd4, %rd5;
	ld.global.f32 	%f14, [%rd6];
	add.f32 	%f15, %f13, %f14;
	st.global.f32 	[%rd6], %f15;
	add.s64 	%rd7, %rd6, %rd5;
	ld.global.f32 	%f16, [%rd7];
	add.f32 	%f17, %f15, %f16;
	st.global.f32 	[%rd7], %f17;
	add.s64 	%rd8, %rd7, %rd5;
	ld.global.f32 	%f18, [%rd8];
	add.f32 	%f19, %f17, %f18;
	st.global.f32 	[%rd8], %f19;
	add.s64 	%rd9, %rd8, %rd5;
	ld.global.f32 	%f20, [%rd9];
	add.f32 	%f21, %f19, %f20;
	st.global.f32 	[%rd9], %f21;
	add.s64 	%rd10, %rd9, %rd5;
	ld.global.f32 	%f22, [%rd10];
	add.f32 	%f23, %f21, %f22;
	st.global.f32 	[%rd10], %f23;
	add.s64 	%rd11, %rd10, %rd5;
	ld.global.f32 	%f24, [%rd11];
	add.f32 	%f25, %f23, %f24;
	st.global.f32 	[%rd11], %f25;
	add.s64 	%rd12, %rd11, %rd5;
	ld.global.f32 	%f26, [%rd12];
	add.f32 	%f27, %f25, %f26;
	st.global.f32 	[%rd12], %f27;
	add.s64 	%rd13, %rd12, %rd5;
	ld.global.f32 	%f28, [%rd13];
	add.f32 	%f29, %f27, %f28;
	st.global.f32 	[%rd13], %f29;
	add.s64 	%rd14, %rd13, %rd5;
	ld.global.f32 	%f30, [%rd14];
	add.f32 	%f31, %f29, %f30;
	st.global.f32 	[%rd14], %f31;
	add.s64 	%rd15, %rd14, %rd5;
	ld.global.f32 	%f32, [%rd15];
	add.f32 	%f33, %f31, %f32;
	st.global.f32 	[%rd15], %f33;
	add.s64 	%rd16, %rd15, %rd5;
	ld.global.f32 	%f34, [%rd16];
	add.f32 	%f35, %f33, %f34;
	st.global.f32 	[%rd16], %f35;
	add.s64 	%rd17, %rd16, %rd5;
	ld.global.f32 	%f36, [%rd17];
	add.f32 	%f37, %f35, %f36;
	st.global.f32 	[%rd17], %f37;
	add.s64 	%rd18, %rd17, %rd5;
	ld.global.f32 	%f38, [%rd18];
	add.f32 	%f39, %f37, %f38;
	st.global.f32 	[%rd18], %f39;
	add.s64 	%rd19, %rd18, %rd5;
	ld.global.f32 	%f40, [%rd19];
	add.f32 	%f41, %f39, %f40;
	st.global.f32 	[%rd19], %f41;
	add.s64 	%rd20, %rd19, %rd5;
	ld.global.f32 	%f42, [%rd20];
	add.f32 	%f67, %f41, %f42;
	st.global.f32 	[%rd20], %f67;
	add.s32 	%r44, %r44, 16;
	add.s32 	%r43, %r43, %r8;
	setp.ne.s32 	%p5, %r44, 0;
	@%p5 bra 	$L__BB1_3;
$L__BB1_4:
	setp.eq.s32 	%p6, %r4, 0;
	@%p6 bra 	$L__BB1_13;
	and.b32  	%r14, %r26, 7;
	setp.lt.u32 	%p7, %r4, 8;
	@%p7 bra 	$L__BB1_7;
	add.s32 	%r38, %r46, %r3;
	mad.lo.s32 	%r39, %r38, %r27, %r2;
	mul.wide.s32 	%rd21, %r39, 4;
	add.s64 	%rd22, %rd1, %rd21;
	ld.global.f32 	%f43, [%rd22];
	add.f32 	%f44, %f67, %f43;
	st.global.f32 	[%rd22], %f44;
	mul.wide.s32 	%rd23, %r27, 4;
	add.s64 	%rd24, %rd22, %rd23;
	ld.global.f32 	%f45, [%rd24];
	add.f32 	%f46, %f44, %f45;
	st.global.f32 	[%rd24], %f46;
	add.s64 	%rd25, %rd24, %rd23;
	ld.global.f32 	%f47, [%rd25];
	add.f32 	%f48, %f46, %f47;
	st.global.f32 	[%rd25], %f48;
	add.s64 	%rd26, %rd25, %rd23;
	ld.global.f32 	%f49, [%rd26];
	add.f32 	%f50, %f48, %f49;
	st.global.f32 	[%rd26], %f50;
	add.s64 	%rd27, %rd26, %rd23;
	ld.global.f32 	%f51, [%rd27];
	add.f32 	%f52, %f50, %f51;
	st.global.f32 	[%rd27], %f52;
	add.s64 	%rd28, %rd27, %rd23;
	ld.global.f32 	%f53, [%rd28];
	add.f32 	%f54, %f52, %f53;
	st.global.f32 	[%rd28], %f54;
	add.s64 	%rd29, %rd28, %rd23;
	ld.global.f32 	%f55, [%rd29];
	add.f32 	%f56, %f54, %f55;
	st.global.f32 	[%rd29], %f56;
	add.s64 	%rd30, %rd29, %rd23;
	ld.global.f32 	%f57, [%rd30];
	add.f32 	%f67, %f56, %f57;
	st.global.f32 	[%rd30], %f67;
	add.s32 	%r46, %r46, 8;
$L__BB1_7:
	setp.eq.s32 	%p8, %r14, 0;
	@%p8 bra 	$L__BB1_13;
	and.b32  	%r17, %r26, 3;
	setp.lt.u32 	%p9, %r14, 4;
	@%p9 bra 	$L__BB1_10;
	add.s32 	%r40, %r46, %r3;
	mad.lo.s32 	%r41, %r40, %r27, %r2;
	mul.wide.s32 	%rd31, %r41, 4;
	add.s64 	%rd32, %rd1, %rd31;
	ld.global.f32 	%f58, [%rd32];
	add.f32 	%f59, %f67, %f58;
	st.global.f32 	[%rd32], %f59;
	mul.wide.s32 	%rd33, %r27, 4;
	add.s64 	%rd34, %rd32, %rd33;
	ld.global.f32 	%f60, [%rd34];
	add.f32 	%f61, %f59, %f60;
	st.global.f32 	[%rd34], %f61;
	add.s64 	%rd35, %rd34, %rd33;
	ld.global.f32 	%f62, [%rd35];
	add.f32 	%f63, %f61, %f62;
	st.global.f32 	[%rd35], %f63;
	add.s64 	%rd36, %rd35, %rd33;
	ld.global.f32 	%f64, [%rd36];
	add.f32 	%f67, %f63, %f64;
	st.global.f32 	[%rd36], %f67;
	add.s32 	%r46, %r46, 4;
$L__BB1_10:
	setp.eq.s32 	%p10, %r17, 0;
	@%p10 bra 	$L__BB1_13;
	add.s32 	%r42, %r46, %r3;
	mad.lo.s32 	%r49, %r27, %r42, %r2;
	neg.s32 	%r48, %r17;
$L__BB1_12:
	.pragma "nounroll";
	mul.wide.s32 	%rd37, %r49, 4;
	add.s64 	%rd38, %rd1, %rd37;
	ld.global.f32 	%f65, [%rd38];
	add.f32 	%f67, %f67, %f65;
	st.global.f32 	[%rd38], %f67;
	add.s32 	%r49, %r49, %r27;
	add.s32 	%r48, %r48, 1;
	setp.ne.s32 	%p11, %r48, 0;
	@%p11 bra 	$L__BB1_12;
$L__BB1_13:
	ret;

}
	// .globl	_Z27modulateAndNormalize_kernelP6float2S0_S0_iif
.visible .entry _Z27modulateAndNormalize_kernelP6float2S0_S0_iif(
	.param .u64 .ptr .align 1 _Z27modulateAndNormalize_kernelP6float2S0_S0_iif_param_0,
	.param .u64 .ptr .align 1 _Z27modulateAndNormalize_kernelP6float2S0_S0_iif_param_1,
	.param .u64 .ptr .align 1 _Z27modulateAndNormalize_kernelP6float2S0_S0_iif_param_2,
	.param .u32 _Z27modulateAndNormalize_kernelP6float2S0_S0_iif_param_3,
	.param .u32 _Z27modulateAndNormalize_kernelP6float2S0_S0_iif_param_4,
	.param .f32 _Z27modulateAndNormalize_kernelP6float2S0_S0_iif_param_5
)
{
	.reg .pred 	%p<12>;
	.reg .b32 	%r<31>;
	.reg .b32 	%f<167>;
	.reg .b64 	%rd<26>;

	ld.param.u64 	%rd7, [_Z27modulateAndNormalize_kernelP6float2S0_S0_iif_param_0];
	ld.param.u64 	%rd8, [_Z27modulateAndNormalize_kernelP6float2S0_S0_iif_param_1];
	ld.param.u64 	%rd9, [_Z27modulateAndNormalize_kernelP6float2S0_S0_iif_param_2];
	ld.param.u32 	%r17, [_Z27modulateAndNormalize_kernelP6float2S0_S0_iif_param_3];
	ld.param.u32 	%r16, [_Z27modulateAndNormalize_kernelP6float2S0_S0_iif_param_4];
	ld.param.f32 	%f1, [_Z27modulateAndNormalize_kernelP6float2S0_S0_iif_param_5];
	cvta.to.global.u64 	%rd1, %rd7;
	cvta.to.global.u64 	%rd2, %rd9;
	cvta.to.global.u64 	%rd3, %rd8;
	mov.u32 	%r18, %ntid.x;
	mov.u32 	%r19, %ctaid.x;
	mov.u32 	%r20, %tid.x;
	mad.lo.s32 	%r1, %r18, %r19, %r20;
	setp.ge.s32 	%p1, %r1, %r17;
	setp.lt.s32 	%p2, %r16, 1;
	or.pred  	%p3, %p1, %p2;
	@%p3 bra 	$L__BB2_12;
	mul.lo.s32 	%r2, %r16, %r1;
	and.b32  	%r3, %r16, 7;
	setp.lt.u32 	%p4, %r16, 8;
	mov.b32 	%r29, 0;
	@%p4 bra 	$L__BB2_4;
	and.b32  	%r29, %r16, 2147483640;
	neg.s32 	%r27, %r29;
	add.s64 	%rd4, %rd3, 32;
	add.s64 	%rd5, %rd2, 32;
	add.s64 	%rd6, %rd1, 32;
	mov.u32 	%r26, %r2;
$L__BB2_3:
	.pragma "nounroll";
	mul.wide.s32 	%rd10, %r26, 8;
	add.s64 	%rd11, %rd4, %rd10;
	add.s64 	%rd12, %rd5, %rd10;
	add.s64 	%rd13, %rd6, %rd10;
	ld.global.v2.f32 	{%f2, %f3}, [%rd11+-32];
	ld.global.v2.f32 	{%f4, %f5}, [%rd12+-32];
	mul.f32 	%f6, %f2, %f4;
	mul.f32 	%f7, %f3, %f5;
	sub.f32 	%f8, %f6, %f7;
	mul.f32 	%f9, %f1, %f8;
	mul.f32 	%f10, %f2, %f5;
	fma.rn.f32 	%f11, %f3, %f4, %f10;
	mul.f32 	%f12, %f1, %f11;
	st.global.v2.f32 	[%rd13+-32], {%f9, %f12};
	ld.global.v2.f32 	{%f13, %f14}, [%rd11+-24];
	ld.global.v2.f32 	{%f15, %f16}, [%rd12+-24];
	mul.f32 	%f17, %f13, %f15;
	mul.f32 	%f18, %f14, %f16;
	sub.f32 	%f19, %f17, %f18;
	mul.f32 	%f20, %f1, %f19;
	mul.f32 	%f21, %f13, %f16;
	fma.rn.f32 	%f22, %f14, %f15, %f21;
	mul.f32 	%f23, %f1, %f22;
	st.global.v2.f32 	[%rd13+-24], {%f20, %f23};
	ld.global.v2.f32 	{%f24, %f25}, [%rd11+-16];
	ld.global.v2.f32 	{%f26, %f27}, [%rd12+-16];
	mul.f32 	%f28, %f24, %f26;
	mul.f32 	%f29, %f25, %f27;
	sub.f32 	%f30, %f28, %f29;
	mul.f32 	%f31, %f1, %f30;
	mul.f32 	%f32, %f24, %f27;
	fma.rn.f32 	%f33, %f25, %f26, %f32;
	mul.f32 	%f34, %f1, %f33;
	st.global.v2.f32 	[%rd13+-16], {%f31, %f34};
	ld.global.v2.f32 	{%f35, %f36}, [%rd11+-8];
	ld.global.v2.f32 	{%f37, %f38}, [%rd12+-8];
	mul.f32 	%f39, %f35, %f37;
	mul.f32 	%f40, %f36, %f38;
	sub.f32 	%f41, %f39, %f40;
	mul.f32 	%f42, %f1, %f41;
	mul.f32 	%f43, %f35, %f38;
	fma.rn.f32 	%f44, %f36, %f37, %f43;
	mul.f32 	%f45, %f1, %f44;
	st.global.v2.f32 	[%rd13+-8], {%f42, %f45};
	ld.global.v2.f32 	{%f46, %f47}, [%rd11];
	ld.global.v2.f32 	{%f48, %f49}, [%rd12];
	mul.f32 	%f50, %f46, %f48;
	mul.f32 	%f51, %f47, %f49;
	sub.f32 	%f52, %f50, %f51;
	mul.f32 	%f53, %f1, %f52;
	mul.f32 	%f54, %f46, %f49;
	fma.rn.f32 	%f55, %f47, %f48, %f54;
	mul.f32 	%f56, %f1, %f55;
	st.global.v2.f32 	[%rd13], {%f53, %f56};
	ld.global.v2.f32 	{%f57, %f58}, [%rd11+8];
	ld.global.v2.f32 	{%f59, %f60}, [%rd12+8];
	mul.f32 	%f61, %f57, %f59;
	mul.f32 	%f62, %f58, %f60;
	sub.f32 	%f63, %f61, %f62;
	mul.f32 	%f64, %f1, %f63;
	mul.f32 	%f65, %f57, %f60;
	fma.rn.f32 	%f66, %f58, %f59, %f65;
	mul.f32 	%f67, %f1, %f66;
	st.global.v2.f32 	[%rd13+8], {%f64, %f67};
	ld.global.v2.f32 	{%f68, %f69}, [%rd11+16];
	ld.global.v2.f32 	{%f70, %f71}, [%rd12+16];
	mul.f32 	%f72, %f68, %f70;
	mul.f32 	%f73, %f69, %f71;
	sub.f32 	%f74, %f72, %f73;
	mul.f32 	%f75, %f1, %f74;
	mul.f32 	%f76, %f68, %f71;
	fma.rn.f32 	%f77, %f69, %f70, %f76;
	mul.f32 	%f78, %f1, %f77;
	st.global.v2.f32 	[%rd13+16], {%f75, %f78};
	ld.global.v2.f32 	{%f79, %f80}, [%rd11+24];
	ld.global.v2.f32 	{%f81, %f82}, [%rd12+24];
	mul.f32 	%f83, %f79, %f81;
	mul.f32 	%f84, %f80, %f82;
	sub.f32 	%f85, %f83, %f84;
	mul.f32 	%f86, %f1, %f85;
	mul.f32 	%f87, %f79, %f82;
	fma.rn.f32 	%f88, %f80, %f81, %f87;
	mul.f32 	%f89, %f1, %f88;
	st.global.v2.f32 	[%rd13+24], {%f86, %f89};
	add.s32 	%r27, %r27, 8;
	add.s32 	%r26, %r26, 8;
	setp.ne.s32 	%p5, %r27, 0;
	@%p5 bra 	$L__BB2_3;
$L__BB2_4:
	setp.eq.s32 	%p6, %r3, 0;
	@%p6 bra 	$L__BB2_12;
	and.b32  	%r11, %r16, 3;
	setp.lt.u32 	%p7, %r3, 4;
	@%p7 bra 	$L__BB2_7;
	add.s32 	%r22, %r29, %r2;
	mul.wide.s32 	%rd14, %r22, 8;
	add.s64 	%rd15, %rd3, %rd14;
	ld.global.v2.f32 	{%f90, %f91}, [%rd15];
	add.s64 	%rd16, %rd2, %rd14;
	ld.global.v2.f32 	{%f92, %f93}, [%rd16];
	mul.f32 	%f94, %f90, %f92;
	mul.f32 	%f95, %f91, %f93;
	sub.f32 	%f96, %f94, %f95;
	mul.f32 	%f97, %f1, %f96;
	mul.f32 	%f98, %f90, %f93;
	fma.rn.f32 	%f99, %f91, %f92, %f98;
	mul.f32 	%f100, %f1, %f99;
	add.s64 	%rd17, %rd1, %rd14;
	st.global.v2.f32 	[%rd17], {%f97, %f100};
	ld.global.v2.f32 	{%f101, %f102}, [%rd15+8];
	ld.global.v2.f32 	{%f103, %f104}, [%rd16+8];
	mul.f32 	%f105, %f101, %f103;
	mul.f32 	%f106, %f102, %f104;
	sub.f32 	%f107, %f105, %f106;
	mul.f32 	%f108, %f1, %f107;
	mul.f32 	%f109, %f101, %f104;
	fma.rn.f32 	%f110, %f102, %f103, %f109;
	mul.f32 	%f111, %f1, %f110;
	st.global.v2.f32 	[%rd17+8], {%f108, %f111};
	ld.global.v2.f32 	{%f112, %f113}, [%rd15+16];
	ld.global.v2.f32 	{%f114, %f115}, [%rd16+16];
	mul.f32 	%f116, %f112, %f114;
	mul.f32 	%f117, %f113, %f115;
	sub.f32 	%f118, %f116, %f117;
	mul.f32 	%f119, %f1, %f118;
	mul.f32 	%f120, %f112, %f115;
	fma.rn.f32 	%f121, %f113, %f114, %f120;
	mul.f32 	%f122, %f1, %f121;
	st.global.v2.f32 	[%rd17+16], {%f119, %f122};
	ld.global.v2.f32 	{%f123, %f124}, [%rd15+24];
	ld.global.v2.f32 	{%f125, %f126}, [%rd16+24];
	mul.f32 	%f127, %f123, %f125;
	mul.f32 	%f128, %f124, %f126;
	sub.f32 	%f129, %f127, %f128;
	mul.f32 	%f130, %f1, %f129;
	mul.f32 	%f131, %f123, %f126;
	fma.rn.f32 	%f132, %f124, %f125, %f131;
	mul.f32 	%f133, %f1, %f132;
	st.global.v2.f32 	[%rd17+24], {%f130, %f133};
	add.s32 	%r29, %r29, 4;
$L__BB2_7:
	setp.eq.s32 	%p8, %r11, 0;
	@%p8 bra 	$L__BB2_12;
	setp.eq.s32 	%p9, %r11, 1;
	@%p9 bra 	$L__BB2_10;
	add.s32 	%r23, %r29, %r2;
	mul.wide.s32 	%rd18, %r23, 8;
	add.s64 	%rd19, %rd3, %rd18;
	ld.global.v2.f32 	{%f134, %f135}, [%rd19];
	add.s64 	%rd20, %rd2, %rd18;
	ld.global.v2.f32 	{%f136, %f137}, [%rd20];
	mul.f32 	%f138, %f134, %f136;
	mul.f32 	%f139, %f135, %f137;
	sub.f32 	%f140, %f138, %f139;
	mul.f32 	%f141, %f1, %f140;
	mul.f32 	%f142, %f134, %f137;
	fma.rn.f32 	%f143, %f135, %f136, %f142;
	mul.f32 	%f144, %f1, %f143;
	add.s64 	%rd21, %rd1, %rd18;
	st.global.v2.f32 	[%rd21], {%f141, %f144};
	ld.global.v2.f32 	{%f145, %f146}, [%rd19+8];
	ld.global.v2.f32 	{%f147, %f148}, [%rd20+8];
	mul.f32 	%f149, %f145, %f147;
	mul.f32 	%f150, %f146, %f148;
	sub.f32 	%f151, %f149, %f150;
	mul.f32 	%f152, %f1, %f151;
	mul.f32 	%f153, %f145, %f148;
	fma.rn.f32 	%f154, %f146, %f147, %f153;
	mul.f32 	%f155, %f1, %f154;
	st.global.v2.f32 	[%rd21+8], {%f152, %f155};
	add.s32 	%r29, %r29, 2;
$L__BB2_10:
	and.b32  	%r24, %r16, 1;
	setp.eq.b32 	%p10, %r24, 1;
	not.pred 	%p11, %p10;
	@%p11 bra 	$L__BB2_12;
	add.s32 	%r25, %r29, %r2;
	mul.wide.s32 	%rd22, %r25, 8;
	add.s64 	%rd23, %rd3, %rd22;
	ld.global.v2.f32 	{%f156, %f157}, [%rd23];
	add.s64 	%rd24, %rd2, %rd22;
	ld.global.v2.f32 	{%f158, %f159}, [%rd24];
	mul.f32 	%f160, %f156, %f158;
	mul.f32 	%f161, %f157, %f159;
	sub.f32 	%f162, %f160, %f161;
	mul.f32 	%f163, %f1, %f162;
	mul.f32 	%f164, %f156, %f159;
	fma.rn.f32 	%f165, %f157, %f158, %f164;
	mul.f32 	%f166, %f1, %f165;
	add.s64 	%rd25, %rd1, %rd22;
	st.global.v2.f32 	[%rd25], {%f163, %f166};
$L__BB2_12:
	ret;

}


// ===== COMPILED SASS (sm_100) =====

	.target	sm_100

	.elftype	@"ET_EXEC"


//--------------------- .note.nv.tkinfo           --------------------------
	.section	.note.nv.tkinfo,"",@"SHT_NOTE"
	.sectionflags	@"SHF_NOTE_NV_TKINFO"
	.tkinfo
        /*0018*/ 	.word	0x00000002
        /*0030*/ 	.string	""
        /*0030*/ 	.string	"ptxas"
        /*0030*/ 	.string	"Cuda compilation tools, release 13.0, V13.0.88"
        /*0030*/ 	.string	"Build cuda_13.0.r13.0/compiler.36424714_0"
        /*0030*/ 	.string	"-arch sm_100 -m 64 "



//--------------------- .note.nv.cuinfo           --------------------------
	.section	.note.nv.cuinfo,"",@"SHT_NOTE"
	.sectionflags	@"SHF_NOTE_NV_CUINFO"
        /*0018*/ 	.short	0x0002
        /*001a*/ 	.short	0x0064
        /*001c*/ 	.short	0x0082
	.zero		2


//--------------------- .nv.info                  --------------------------
	.section	.nv.info,"",@"SHT_CUDA_INFO"
	.align	4


	//----- nvinfo : EIATTR_REGCOUNT
	.align		4
        /*0000*/ 	.byte	0x04, 0x2f
        /*0002*/ 	.short	(.L_1 - .L_0)
	.align		4
.L_0:
        /*0004*/ 	.word	index@(_Z22sqrIntegralKernelPass1iiiiiPf)
        /*0008*/ 	.word	0x00000020


	//----- nvinfo : EIATTR_FRAME_SIZE
	.align		4
.L_1:
        /*000c*/ 	.byte	0x04, 0x11
        /*000e*/ 	.short	(.L_3 - .L_2)
	.align		4
.L_2:
        /*0010*/ 	.word	index@(_Z22sqrIntegralKernelPass1iiiiiPf)
        /*0014*/ 	.word	0x00000000


	//----- nvinfo : EIATTR_REGCOUNT
	.align		4
.L_3:
        /*0018*/ 	.byte	0x04, 0x2f
        /*001a*/ 	.short	(.L_5 - .L_4)
	.align		4
.L_4:
        /*001c*/ 	.word	index@(_Z22sqrIntegralKernelPass2iiiiiPf)
        /*0020*/ 	.word	0x0000001c


	//----- nvinfo : EIATTR_FRAME_SIZE
	.align		4
.L_5:
        /*0024*/ 	.byte	0x04, 0x11
        /*0026*/ 	.short	(.L_7 - .L_6)
	.align		4
.L_6:
        /*0028*/ 	.word	index@(_Z22sqrIntegralKernelPass2iiiiiPf)
        /*002c*/ 	.word	0x00000000


	//----- nvinfo : EIATTR_REGCOUNT
	.align		4
.L_7:
        /*0030*/ 	.byte	0x04, 0x2f
        /*0032*/ 	.short	(.L_9 - .L_8)
	.align		4
.L_8:
        /*0034*/ 	.word	index@(_Z27modulateAndNormalize_kernelP6float2S0_S0_iif)
        /*0038*/ 	.word	0x00000018


	//----- nvinfo : EIATTR_FRAME_SIZE
	.align		4
.L_9:
        /*003c*/ 	.byte	0x04, 0x11
        /*003e*/ 	.short	(.L_11 - .L_10)
	.align		4
.L_10:
        /*0040*/ 	.word	index@(_Z27modulateAndNormalize_kernelP6float2S0_S0_iif)
        /*0044*/ 	.word	0x00000000


	//----- nvinfo : EIATTR_MIN_STACK_SIZE
	.align		4
.L_11:
        /*0048*/ 	.byte	0x04, 0x12
        /*004a*/ 	.short	(.L_13 - .L_12)
	.align		4
.L_12:
        /*004c*/ 	.word	index@(_Z27modulateAndNormalize_kernelP6float2S0_S0_iif)
        /*0050*/ 	.word	0x00000000


	//----- nvinfo : EIATTR_MIN_STACK_SIZE
	.align		4
.L_13:
        /*0054*/ 	.byte	0x04, 0x12
        /*0056*/ 	.short	(.L_15 - .L_14)
	.align		4
.L_14:
        /*0058*/ 	.word	index@(_Z22sqrIntegralKernelPass2iiiiiPf)
        /*005c*/ 	.word	0x00000000


	//----- nvinfo : EIATTR_MIN_STACK_SIZE
	.align		4
.L_15:
        /*0060*/ 	.byte	0x04, 0x12
        /*0062*/ 	.short	(.L_17 - .L_16)
	.align		4
.L_16:
        /*0064*/ 	.word	index@(_Z22sqrIntegralKernelPass1iiiiiPf)
        /*0068*/ 	.word	0x00000000
.L_17:


//--------------------- .nv.compat                --------------------------
	.section	.nv.compat,"",@"SHT_CUDA_COMPAT_INFO"
	.align	4
        /*0000*/ 	.byte	0x02, 0x09, 0x00, 0x00, 0x02, 0x02, 0x01, 0x00, 0x02, 0x05, 0x05, 0x00, 0x03, 0x07, 0x01, 0x01
        /*0010*/ 	.byte	0x02, 0x03, 0x00, 0x00, 0x02, 0x06, 0x01, 0x00, 0x04, 0x0b, 0x08, 0x00, 0x09, 0x00, 0x00, 0x00
        /*0020*/ 	.byte	0x00, 0x00, 0x00, 0x00


//--------------------- .nv.info._Z27modulateAndNormalize_kernelP6float2S0_S0_iif --------------------------
	.section	.nv.info._Z27modulateAndNormalize_kernelP6float2S0_S0_iif,"",@"SHT_CUDA_INFO"
	.sectionflags	@""
	.align	4


	//----- nvinfo : EIATTR_CUDA_API_VERSION
	.align		4
        /*0000*/ 	.byte	0x04, 0x37
        /*0002*/ 	.short	(.L_19 - .L_18)
.L_18:
        /*0004*/ 	.word	0x00000082


	//----- nvinfo : EIATTR_KPARAM_INFO
	.align		4
.L_19:
        /*0008*/ 	.byte	0x04, 0x17
        /*000a*/ 	.short	(.L_21 - .L_20)
.L_20:
        /*000c*/ 	.word	0x00000000
        /*0010*/ 	.short	0x0005
        /*0012*/ 	.short	0x0020
        /*0014*/ 	.byte	0x00, 0xf0, 0x11, 0x00


	//----- nvinfo : EIATTR_KPARAM_INFO
	.align		4
.L_21:
        /*0018*/ 	.byte	0x04, 0x17
        /*001a*/ 	.short	(.L_23 - .L_22)
.L_22:
        /*001c*/ 	.word	0x00000000
        /*0020*/ 	.short	0x0004
        /*0022*/ 	.short	0x001c
        /*0024*/ 	.byte	0x00, 0xf0, 0x11, 0x00


	//----- nvinfo : EIATTR_KPARAM_INFO
	.align		4
.L_23:
        /*0028*/ 	.byte	0x04, 0x17
        /*002a*/ 	.short	(.L_25 - .L_24)
.L_24:
        /*002c*/ 	.word	0x00000000
        /*0030*/ 	.short	0x0003
        /*0032*/ 	.short	0x0018
        /*0034*/ 	.byte	0x00, 0xf0, 0x11, 0x00


	//----- nvinfo : EIATTR_KPARAM_INFO
	.align		4
.L_25:
        /*0038*/ 	.byte	0x04, 0x17
        /*003a*/ 	.short	(.L_27 - .L_26)
.L_26:
        /*003c*/ 	.word	0x00000000
        /*0040*/ 	.short	0x0002
        /*0042*/ 	.short	0x0010
        /*0044*/ 	.byte	0x00, 0xf5, 0x21, 0x00


	//----- nvinfo : EIATTR_KPARAM_INFO
	.align		4
.L_27:
        /*0048*/ 	.byte	0x04, 0x17
        /*004a*/ 	.short	(.L_29 - .L_28)
.L_28:
        /*004c*/ 	.word	0x00000000
        /*0050*/ 	.short	0x0001
        /*0052*/ 	.short	0x0008
        /*0054*/ 	.byte	0x00, 0xf5, 0x21, 0x00


	//----- nvinfo : EIATTR_KPARAM_INFO
	.align		4
.L_29:
        /*0058*/ 	.byte	0x04, 0x17
        /*005a*/ 	.short	(.L_31 - .L_30)
.L_30:
        /*005c*/ 	.word	0x00000000
        /*0060*/ 	.short	0x0000
        /*0062*/ 	.short	0x0000
        /*0064*/ 	.byte	0x00, 0xf5, 0x21, 0x00


	//----- nvinfo : EIATTR_SPARSE_MMA_MASK
	.align		4
.L_31:
        /*0068*/ 	.byte	0x03, 0x50
        /*006a*/ 	.short	0x0000


	//----- nvinfo : EIATTR_MAXREG_COUNT
	.align		4
        /*006c*/ 	.byte	0x03, 0x1b
        /*006e*/ 	.short	0x00ff


	//----- nvinfo : EIATTR_MERCURY_ISA_VERSION
	.align		4
        /*0070*/ 	.byte	0x03, 0x5f
        /*0072*/ 	.short	0x0101


	//----- nvinfo : EIATTR_VRC_CTA_INIT_COUNT
	.align		4
        /*0074*/ 	.byte	0x02, 0x4a
	.zero		1
	.zero		1


	//----- nvinfo : EIATTR_EXIT_INSTR_OFFSETS
	.align		4
        /*0078*/ 	.byte	0x04, 0x1c
        /*007a*/ 	.short	(.L_33 - .L_32)


	//   ....[0]....
.L_32:
        /*007c*/ 	.word	0x00000080


	//   ....[1]....
        /*0080*/ 	.word	0x00000710


	//   ....[2]....
        /*0084*/ 	.word	0x00000a30


	//   ....[3]....
        /*0088*/ 	.word	0x00000c30


	//   ....[4]....
        /*008c*/ 	.word	0x00000d50


	//----- nvinfo : EIATTR_CBANK_PARAM_SIZE
	.align		4
.L_33:
        /*0090*/ 	.byte	0x03, 0x19
        /*0092*/ 	.short	0x0024


	//----- nvinfo : EIATTR_PARAM_CBANK
	.align		4
        /*0094*/ 	.byte	0x04, 0x0a
        /*0096*/ 	.short	(.L_35 - .L_34)
	.align		4
.L_34:
        /*0098*/ 	.word	index@(.nv.constant0._Z27modulateAndNormalize_kernelP6float2S0_S0_iif)
        /*009c*/ 	.short	0x0380
        /*009e*/ 	.short	0x0024


	//----- nvinfo : EIATTR_SW_WAR
	.align		4
.L_35:
        /*00a0*/ 	.byte	0x04, 0x36
        /*00a2*/ 	.short	(.L_37 - .L_36)
.L_36:
        /*00a4*/ 	.word	0x00000008
.L_37:


//--------------------- .nv.info._Z22sqrIntegralKernelPass2iiiiiPf --------------------------
	.section	.nv.info._Z22sqrIntegralKernelPass2iiiiiPf,"",@"SHT_CUDA_INFO"
	.sectionflags	@""
	.align	4


	//----- nvinfo : EIATTR_CUDA_API_VERSION
	.align		4
        /*0000*/ 	.byte	0x04, 0x37
        /*0002*/ 	.short	(.L_39 - .L_38)
.L_38:
        /*0004*/ 	.word	0x00000082


	//----- nvinfo : EIATTR_KPARAM_INFO
	.align		4
.L_39:
        /*0008*/ 	.byte	0x04, 0x17
        /*000a*/ 	.short	(.L_41 - .L_40)
.L_40:
        /*000c*/ 	.word	0x00000000
        /*0010*/ 	.short	0x0005
        /*0012*/ 	.short	0x0018
        /*0014*/ 	.byte	0x00, 0xf5, 0x21, 0x00


	//----- nvinfo : EIATTR_KPARAM_INFO
	.align		4
.L_41:
        /*0018*/ 	.byte	0x04, 0x17
        /*001a*/ 	.short	(.L_43 - .L_42)
.L_42:
        /*001c*/ 	.word	0x00000000
        /*0020*/ 	.short	0x0004
        /*0022*/ 	.short	0x0010
        /*0024*/ 	.byte	0x00, 0xf0, 0x11, 0x00


	//----- nvinfo : EIATTR_KPARAM_INFO
	.align		4
.L_43:
        /*0028*/ 	.byte	0x04, 0x17
        /*002a*/ 	.short	(.L_45 - .L_44)
.L_44:
        /*002c*/ 	.word	0x00000000
        /*0030*/ 	.short	0x0003
        /*0032*/ 	.short	0x000c
        /*0034*/ 	.byte	0x00, 0xf0, 0x11, 0x00


	//----- nvinfo : EIATTR_KPARAM_INFO
	.align		4
.L_45:
        /*0038*/ 	.byte	0x04, 0x17
        /*003a*/ 	.short	(.L_47 - .L_46)
.L_46:
        /*003c*/ 	.word	0x00000000
        /*0040*/ 	.short	0x0002
        /*0042*/ 	.short	0x0008
        /*0044*/ 	.byte	0x00, 0xf0, 0x11, 0x00


	//----- nvinfo : EIATTR_KPARAM_INFO
	.align		4
.L_47:
        /*0048*/ 	.byte	0x04, 0x17
        /*004a*/ 	.short	(.L_49 - .L_48)
.L_48:
        /*004c*/ 	.word	0x00000000
        /*0050*/ 	.short	0x0001
        /*0052*/ 	.short	0x0004
        /*0054*/ 	.byte	0x00, 0xf0, 0x11, 0x00


	//----- nvinfo : EIATTR_KPARAM_INFO
	.align		4
.L_49:
        /*0058*/ 	.byte	0x04, 0x17
        /*005a*/ 	.short	(.L_51 - .L_50)
.L_50:
        /*005c*/ 	.word	0x00000000
        /*0060*/ 	.short	0x0000
        /*0062*/ 	.short	0x0000
        /*0064*/ 	.byte	0x00, 0xf0, 0x11, 0x00


	//----- nvinfo : EIATTR_SPARSE_MMA_MASK
	.align		4
.L_51:
        /*0068*/ 	.byte	0x03, 0x50
        /*006a*/ 	.short	0x0000


	//----- nvinfo : EIATTR_MAXREG_COUNT
	.align		4
        /*006c*/ 	.byte	0x03, 0x1b
        /*006e*/ 	.short	0x00ff


	//----- nvinfo : EIATTR_MERCURY_ISA_VERSION
	.align		4
        /*0070*/ 	.byte	0x03, 0x5f
        /*0072*/ 	.short	0x0101


	//----- nvinfo : EIATTR_VRC_CTA_INIT_COUNT
	.align		4
        /*0074*/ 	.byte	0x02, 0x4a
	.zero		1
	.zero		1


	//----- nvinfo : EIATTR_EXIT_INSTR_OFFSETS
	.align		4
        /*0078*/ 	.byte	0x04, 0x1c
        /*007a*/ 	.short	(.L_53 - .L_52)


	//   ....[0]....
.L_52:
        /*007c*/ 	.word	0x00000210


	//   ....[1]....
        /*0080*/ 	.word	0x00000790


	//   ....[2]....
        /*0084*/ 	.word	0x00000a30


	//   ....[3]....
        /*0088*/ 	.word	0x00000bd0


	//   ....[4]....
        /*008c*/ 	.word	0x00000cb0


	//----- nvinfo : EIATTR_CBANK_PARAM_SIZE
	.align		4
.L_53:
        /*0090*/ 	.byte	0x03, 0x19
        /*0092*/ 	.short	0x0020


	//----- nvinfo : EIATTR_PARAM_CBANK
	.align		4
        /*0094*/ 	.byte	0x04, 0x0a
        /*0096*/ 	.short	(.L_55 - .L_54)
	.align		4
.L_54:
        /*0098*/ 	.word	index@(.nv.constant0._Z22sqrIntegralKernelPass2iiiiiPf)
        /*009c*/ 	.short	0x0380
        /*009e*/ 	.short	0x0020


	//----- nvinfo : EIATTR_SW_WAR
	.align		4
.L_55:
        /*00a0*/ 	.byte	0x04, 0x36
        /*00a2*/ 	.short	(.L_57 - .L_56)
.L_56:
        /*00a4*/ 	.word	0x00000008
.L_57:


//--------------------- .nv.info._Z22sqrIntegralKernelPass1iiiiiPf --------------------------
	.section	.nv.info._Z22sqrIntegralKernelPass1iiiiiPf,"",@"SHT_CUDA_INFO"
	.sectionflags	@""
	.align	4


	//----- nvinfo : EIATTR_CUDA_API_VERSION
	.align		4
        /*0000*/ 	.byte	0x04, 0x37
        /*0002*/ 	.short	(.L_59 - .L_58)
.L_58:
        /*0004*/ 	.word	0x00000082


	//----- nvinfo : EIATTR_KPARAM_INFO
	.align		4
.L_59:
        /*0008*/ 	.byte	0x04, 0x17
        /*000a*/ 	.short	(.L_61 - .L_60)
.L_60:
        /*000c*/ 	.word	0x00000000
        /*0010*/ 	.short	0x0005
        /*0012*/ 	.short	0x0018
        /*0014*/ 	.byte	0x00, 0xf5, 0x21, 0x00


	//----- nvinfo : EIATTR_KPARAM_INFO
	.align		4
.L_61:
        /*0018*/ 	.byte	0x04, 0x17
        /*001a*/ 	.short	(.L_63 - .L_62)
.L_62:
        /*001c*/ 	.word	0x00000000
        /*0020*/ 	.short	0x0004
        /*0022*/ 	.short	0x0010
        /*0024*/ 	.byte	0x00, 0xf0, 0x11, 0x00


	//----- nvinfo : EIATTR_KPARAM_INFO
	.align		4
.L_63:
        /*0028*/ 	.byte	0x04, 0x17
        /*002a*/ 	.short	(.L_65 - .L_64)
.L_64:
        /*002c*/ 	.word	0x00000000
        /*0030*/ 	.short	0x0003
        /*0032*/ 	.short	0x000c
        /*0034*/ 	.byte	0x00, 0xf0, 0x11, 0x00


	//----- nvinfo : EIATTR_KPARAM_INFO
	.align		4
.L_65:
        /*0038*/ 	.byte	0x04, 0x17
        /*003a*/ 	.short	(.L_67 - .L_66)
.L_66:
        /*003c*/ 	.word	0x00000000
        /*0040*/ 	.short	0x0002
        /*0042*/ 	.short	0x0008
        /*0044*/ 	.byte	0x00, 0xf0, 0x11, 0x00


	//----- nvinfo : EIATTR_KPARAM_INFO
	.align		4
.L_67:
        /*0048*/ 	.byte	0x04, 0x17
        /*004a*/ 	.short	(.L_69 - .L_68)
.L_68:
        /*004c*/ 	.word	0x00000000
        /*0050*/ 	.short	0x0001
        /*0052*/ 	.short	0x0004
        /*0054*/ 	.byte	0x00, 0xf0, 0x11, 0x00


	//----- nvinfo : EIATTR_KPARAM_INFO
	.align		4
.L_69:
        /*0058*/ 	.byte	0x04, 0x17
        /*005a*/ 	.short	(.L_71 - .L_70)
.L_70:
        /*005c*/ 	.word	0x00000000
        /*0060*/ 	.short	0x0000
        /*0062*/ 	.short	0x0000
        /*0064*/ 	.byte	0x00, 0xf0, 0x11, 0x00


	//----- nvinfo : EIATTR_SPARSE_MMA_MASK
	.align		4
.L_71:
        /*0068*/ 	.byte	0x03, 0x50
        /*006a*/ 	.short	0x0000


	//----- nvinfo : EIATTR_MAXREG_COUNT
	.align		4
        /*006c*/ 	.byte	0x03, 0x1b
        /*006e*/ 	.short	0x00ff


	//----- nvinfo : EIATTR_MERCURY_ISA_VERSION
	.align		4
        /*0070*/ 	.byte	0x03, 0x5f
        /*0072*/ 	.short	0x0101


	//----- nvinfo : EIATTR_VRC_CTA_INIT_COUNT
	.align		4
        /*0074*/ 	.byte	0x02, 0x4a
	.zero		1
	.zero		1


	//----- nvinfo : EIATTR_EXIT_INSTR_OFFSETS
	.align		4
        /*0078*/ 	.byte	0x04, 0x1c
        /*007a*/ 	.short	(.L_73 - .L_72)


	//   ....[0]....
.L_72:
        /*007c*/ 	.word	0x00000090


	//   ....[1]....
        /*0080*/ 	.word	0x00000220


	//   ....[2]....
        /*0084*/ 	.word	0x00000700


	//   ....[3]....
        /*0088*/ 	.word	0x00000910


	//   ....[4]....
        /*008c*/ 	.word	0x00000a60


	//   ....[5]....
        /*0090*/ 	.word	0x00000b20


	//----- nvinfo : EIATTR_CBANK_PARAM_SIZE
	.align		4
.L_73:
        /*0094*/ 	.byte	0x03, 0x19
        /*0096*/ 	.short	0x0020


	//----- nvinfo : EIATTR_PARAM_CBANK
	.align		4
        /*0098*/ 	.byte	0x04, 0x0a
        /*009a*/ 	.short	(.L_75 - .L_74)
	.align		4
.L_74:
        /*009c*/ 	.word	index@(.nv.constant0._Z22sqrIntegralKernelPass1iiiiiPf)
        /*00a0*/ 	.short	0x0380
        /*00a2*/ 	.short	0x0020


	//----- nvinfo : EIATTR_SW_WAR
	.align		4
.L_75:
        /*00a4*/ 	.byte	0x04, 0x36
        /*00a6*/ 	.short	(.L_77 - .L_76)
.L_76:
        /*00a8*/ 	.word	0x00000008
.L_77:


//--------------------- .nv.callgraph             --------------------------
	.section	.nv.callgraph,"",@"SHT_CUDA_CALLGRAPH"
	.align	4
	.sectionentsize	8
	.align		4
        /*0000*/ 	.word	0x00000000
	.align		4
        /*0004*/ 	.word	0xffffffff
	.align		4
        /*0008*/ 	.word	0x00000000
	.align		4
        /*000c*/ 	.word	0xfffffffe
	.align		4
        /*0010*/ 	.word	0x00000000
	.align		4
        /*0014*/ 	.word	0xfffffffd
	.align		4
        /*0018*/ 	.word	0x00000000
	.align		4
        /*001c*/ 	.word	0xfffffffc


//--------------------- .text._Z27modulateAndNormalize_kernelP6float2S0_S0_iif --------------------------
	.section	.text._Z27modulateAndNormalize_kernelP6float2S0_S0_iif,"ax",@progbits
	.align	128
        .global         _Z27modulateAndNormalize_kernelP6float2S0_S0_iif
        .type           _Z27modulateAndNormalize_kernelP6float2S0_S0_iif,@function
        .size           _Z27modulateAndNormalize_kernelP6float2S0_S0_iif,(.L_x_17 - _Z27modulateAndNormalize_kernelP6float2S0_S0_iif)
        .other          _Z27modulateAndNormalize_kernelP6float2S0_S0_iif,@"STO_CUDA_ENTRY STV_DEFAULT"
_Z27modulateAndNormalize_kernelP6float2S0_S0_iif:
.text._Z27modulateAndNormalize_kernelP6float2S0_S0_iif:
[----:B------:R-:W-:Y:S01]  /*0000*/  LDC R1, c[0x0][0x37c] ;  /* 0x0000df00ff017b82 */ /* 0x000fe20000000800 */
[----:B------:R-:W0:Y:S07]  /*0010*/  S2R R0, SR_CTAID.X ;  /* 0x0000000000007919 */ /* 0x000e2e0000002500 */
[----:B------:R-:W1:Y:S01]  /*0020*/  LDC.64 R2, c[0x0][0x398] ;  /* 0x0000e600ff027b82 */ /* 0x000e620000000a00 */
[----:B------:R-:W0:Y:S01]  /*0030*/  LDCU UR4, c[0x0][0x360] ;  /* 0x00006c00ff0477ac */ /* 0x000e220008000800 */
[----:B------:R-:W0:Y:S01]  /*0040*/  S2R R5, SR_TID.X ;  /* 0x0000000000057919 */ /* 0x000e220000002100 */
[----:B-1----:R-:W-:Y:S01]  /*0050*/  ISETP.GE.AND P0, PT, R3, 0x1, PT ;  /* 0x000000010300780c */ /* 0x002fe20003f06270 */
[----:B0-----:R-:W-:-:S05]  /*0060*/  IMAD R0, R0, UR4, R5 ;  /* 0x0000000400007c24 */ /* 0x001fca000f8e0205 */
[----:B------:R-:W-:-:S13]  /*0070*/  ISETP.GE.OR P0, PT, R0, R2, !P0 ;  /* 0x000000020000720c */ /* 0x000fda0004706670 */
[----:B------:R-:W-:Y:S05]  /*0080*/  @P0 EXIT ;  /* 0x000000000000094d */ /* 0x000fea0003800000 */
[C---:B------:R-:W-:Y:S01]  /*0090*/  ISETP.GE.U32.AND P1, PT, R3.reuse, 0x8, PT ;  /* 0x000000080300780c */ /* 0x040fe20003f26070 */
[----:B------:R-:W0:Y:S01]  /*00a0*/  LDCU.64 UR10, c[0x0][0x358] ;  /* 0x00006b00ff0a77ac */ /* 0x000e220008000a00 */
[----:B------:R-:W-:Y:S01]  /*00b0*/  LOP3.LUT R12, R3, 0x7, RZ, 0xc0, !PT ;  /* 0x00000007030c7812 */ /* 0x000fe200078ec0ff */
[----:B------:R-:W-:Y:S02]  /*00c0*/  HFMA2 R5, -RZ, RZ, 0, 0 ;  /* 0x00000000ff057431 */ /* 0x000fe400000001ff */
[----:B------:R-:W-:Y:S01]  /*00d0*/  IMAD R0, R0, R3, RZ ;  /* 0x0000000300007224 */ /* 0x000fe200078e02ff */
[----:B------:R-:W-:-:S07]  /*00e0*/  ISETP.NE.AND P0, PT, R12, RZ, PT ;  /* 0x000000ff0c00720c */ /* 0x000fce0003f05270 */
[----:B------:R-:W-:Y:S06]  /*00f0*/  @!P1 BRA `(.L_x_0) ;  /* 0x0000000400849947 */ /* 0x000fec0003800000 */
[----:B------:R-:W1:Y:S01]  /*0100*/  LDCU.128 UR12, c[0x0][0x380] ;  /* 0x00007000ff0c77ac */ /* 0x000e620008000c00 */
[----:B------:R-:W-:Y:S02]  /*0110*/  LOP3.LUT R5, R3, 0x7ffffff8, RZ, 0xc0, !PT ;  /* 0x7ffffff803057812 */ /* 0x000fe400078ec0ff */
[----:B------:R-:W-:Y:S01]  /*0120*/  MOV R13, R0 ;  /* 0x00000000000d7202 */ /* 0x000fe20000000f00 */
[----:B------:R-:W2:Y:S01]  /*0130*/  LDCU.64 UR6, c[0x0][0x390] ;  /* 0x00007200ff0677ac */ /* 0x000ea20008000a00 */
[----:B------:R-:W-:Y:S01]  /*0140*/  IADD3 R2, PT, PT, -R5, RZ, RZ ;  /* 0x000000ff05027210 */ /* 0x000fe20007ffe1ff */
[----:B------:R-:W3:Y:S01]  /*0150*/  LDCU UR16, c[0x0][0x3a0] ;  /* 0x00007400ff1077ac */ /* 0x000ee20008000800 */
[----:B-1----:R-:W-:Y:S02]  /*0160*/  UIADD3 UR8, UP0, UPT, UR14, 0x20, URZ ;  /* 0x000000200e087890 */ /* 0x002fe4000ff1e0ff */
[----:B------:R-:W-:Y:S02]  /*0170*/  UIADD3 UR4, UP2, UPT, UR12, 0x20, URZ ;  /* 0x000000200c047890 */ /* 0x000fe4000ff5e0ff */
[----:B--2---:R-:W-:-:S02]  /*0180*/  UIADD3 UR6, UP1, UPT, UR6, 0x20, URZ ;  /* 0x0000002006067890 */ /* 0x004fc4000ff3e0ff */
[----:B------:R-:W-:Y:S02]  /*0190*/  UIADD3.X UR9, UPT, UPT, URZ, UR15, URZ, UP0, !UPT ;  /* 0x0000000fff097290 */ /* 0x000fe400087fe4ff */
[----:B------:R-:W-:Y:S02]  /*01a0*/  UIADD3.X UR5, UPT, UPT, URZ, UR13, URZ, UP2, !UPT ;  /* 0x0000000dff057290 */ /* 0x000fe400097fe4ff */
[----:B---3--:R-:W-:-:S12]  /*01b0*/  UIADD3.X UR7, UPT, UPT, URZ, UR7, URZ, UP1, !UPT ;  /* 0x00000007ff077290 */ /* 0x008fd80008ffe4ff */
.L_x_1:
[----:B------:R-:W-:Y:S02]  /*01c0*/  MOV R6, UR8 ;  /* 0x0000000800067c02 */ /* 0x000fe40008000f00 */
[----:B------:R-:W-:Y:S02]  /*01d0*/  MOV R7, UR9 ;  /* 0x0000000900077c02 */ /* 0x000fe40008000f00 */
[----:B------:R-:W-:Y:S02]  /*01e0*/  MOV R8, UR6 ;  /* 0x0000000600087c02 */ /* 0x000fe40008000f00 */
[----:B------:R-:W-:Y:S01]  /*01f0*/  MOV R9, UR7 ;  /* 0x0000000700097c02 */ /* 0x000fe20008000f00 */
[----:B------:R-:W-:-:S04]  /*0200*/  IMAD.WIDE R6, R13, 0x8, R6 ;  /* 0x000000080d067825 */ /* 0x000fc800078e0206 */
[----:B------:R-:W-:Y:S01]  /*0210*/  IMAD.WIDE R8, R13, 0x8, R8 ;  /* 0x000000080d087825 */ /* 0x000fe200078e0208 */
[----:B0-2---:R-:W2:Y:S04]  /*0220*/  LDG.E.64 R14, desc[UR10][R6.64+-0x20] ;  /* 0xffffe00a060e7981 */ /* 0x005ea8000c1e1b00 */
[----:B------:R-:W2:Y:S01]  /*0230*/  LDG.E.64 R16, desc[UR10][R8.64+-0x20] ;  /* 0xffffe00a08107981 */ /* 0x000ea2000c1e1b00 */
[----:B------:R-:W-:Y:S02]  /*0240*/  MOV R10, UR4 ;  /* 0x00000004000a7c02 */ /* 0x000fe40008000f00 */
[----:B------:R-:W-:-:S03]  /*0250*/  MOV R11, UR5 ;  /* 0x00000005000b7c02 */ /* 0x000fc60008000f00 */
[----:B------:R-:W-:-:S04]  /*0260*/  IMAD.WIDE R10, R13, 0x8, R10 ;  /* 0x000000080d0a7825 */ /* 0x000fc800078e020a */
[-C--:B--2---:R-:W-:Y:S01]  /*0270*/  FMUL R19, R15, R17.reuse ;  /* 0x000000110f137220 */ /* 0x084fe20000400000 */
[----:B------:R-:W-:-:S03]  /*0280*/  FMUL R4, R14, R17 ;  /* 0x000000110e047220 */ /* 0x000fc60000400000 */
[-C--:B------:R-:W-:Y:S01]  /*0290*/  FFMA R19, R14, R16.reuse, -R19 ;  /* 0x000000100e137223 */ /* 0x080fe20000000813 */
[----:B------:R-:W-:-:S03]  /*02a0*/  FFMA R15, R15, R16, R4 ;  /* 0x000000100f0f7223 */ /* 0x000fc60000000004 */
[----:B------:R-:W-:Y:S01]  /*02b0*/  FMUL R14, R19, UR16 ;  /* 0x00000010130e7c20 */ /* 0x000fe20008400000 */
[----:B------:R-:W-:-:S05]  /*02c0*/  FMUL R15, R15, UR16 ;  /* 0x000000100f0f7c20 */ /* 0x000fca0008400000 */
[----:B------:R0:W-:Y:S04]  /*02d0*/  STG.E.64 desc[UR10][R10.64+-0x20], R14 ;  /* 0xffffe00e0a007986 */ /* 0x0001e8000c101b0a */
[----:B------:R-:W2:Y:S04]  /*02e0*/  LDG.E.64 R16, desc[UR10][R6.64+-0x18] ;  /* 0xffffe80a06107981 */ /* 0x000ea8000c1e1b00 */
[----:B------:R-:W2:Y:S02]  /*02f0*/  LDG.E.64 R18, desc[UR10][R8.64+-0x18] ;  /* 0xffffe80a08127981 */ /* 0x000ea4000c1e1b00 */
        /* <DEDUP_REMOVED lines=8> */
[----:B0-----:R-:W2:Y:S02]  /*0380*/  LDG.E.64 R14, desc[UR10][R8.64+-0x10] ;  /* 0xfffff00a080e7981 */ /* 0x001ea4000c1e1b00 */
        /* <DEDUP_REMOVED lines=8> */
[----:B-1----:R-:W2:Y:S02]  /*0410*/  LDG.E.64 R16, desc[UR10][R8.64+-0x8] ;  /* 0xfffff80a08107981 */ /* 0x002ea4000c1e1b00 */
        /* <DEDUP_REMOVED lines=34> */
[----:B------:R-:W3:Y:S04]  /*0640*/  LDG.E.64 R18, desc[UR10][R6.64+0x18] ;  /* 0x0000180a06127981 */ /* 0x000ee8000c1e1b00 */
[----:B-1----:R-:W3:Y:S01]  /*0650*/  LDG.E.64 R16, desc[UR10][R8.64+0x18] ;  /* 0x0000180a08107981 */ /* 0x002ee2000c1e1b00 */
[----:B------:R-:W-:Y:S02]  /*0660*/  IADD3 R2, PT, PT, R2, 0x8, RZ ;  /* 0x0000000802027810 */ /* 0x000fe40007ffe0ff */
[----:B------:R-:W-:-:S02]  /*0670*/  IADD3 R13, PT, PT, R13, 0x8, RZ ;  /* 0x000000080d0d7810 */ /* 0x000fc40007ffe0ff */
[----:B------:R-:W-:Y:S01]  /*0680*/  ISETP.NE.AND P1, PT, R2, RZ, PT ;  /* 0x000000ff0200720c */ /* 0x000fe20003f25270 */
[-C--:B---3--:R-:W-:Y:S01]  /*0690*/  FMUL R21, R19, R17.reuse ;  /* 0x0000001113157220 */ /* 0x088fe20000400000 */
[----:B------:R-:W-:-:S03]  /*06a0*/  FMUL R4, R18, R17 ;  /* 0x0000001112047220 */ /* 0x000fc60000400000 */
[-C--:B------:R-:W-:Y:S01]  /*06b0*/  FFMA R21, R18, R16.reuse, -R21 ;  /* 0x0000001012157223 */ /* 0x080fe20000000815 */
[----:B------:R-:W-:-:S03]  /*06c0*/  FFMA R4, R19, R16, R4 ;  /* 0x0000001013047223 */ /* 0x000fc60000000004 */
[----:B------:R-:W-:Y:S01]  /*06d0*/  FMUL R16, R21, UR16 ;  /* 0x0000001015107c20 */ /* 0x000fe20008400000 */
[----:B------:R-:W-:-:S05]  /*06e0*/  FMUL R17, R4, UR16 ;  /* 0x0000001004117c20 */ /* 0x000fca0008400000 */
[----:B------:R2:W-:Y:S01]  /*06f0*/  STG.E.64 desc[UR10][R10.64+0x18], R16 ;  /* 0x000018100a007986 */ /* 0x0005e2000c101b0a */
[----:B------:R-:W-:Y:S05]  /*0700*/  @P1 BRA `(.L_x_1) ;  /* 0xfffffff800ac1947 */ /* 0x000fea000383ffff */
.L_x_0:
[----:B0-----:R-:W-:Y:S05]  /*0710*/  @!P0 EXIT ;  /* 0x000000000000894d */ /* 0x001fea0003800000 */
[----:B------:R-:W-:Y:S02]  /*0720*/  ISETP.GE.U32.AND P0, PT, R12, 0x4, PT ;  /* 0x000000040c00780c */ /* 0x000fe40003f06070 */
[----:B------:R-:W-:-:S04]  /*0730*/  LOP3.LUT R4, R3, 0x3, RZ, 0xc0, !PT ;  /* 0x0000000303047812 */ /* 0x000fc800078ec0ff */
[----:B------:R-:W-:-:S07]  /*0740*/  ISETP.NE.AND P1, PT, R4, RZ, PT ;  /* 0x000000ff0400720c */ /* 0x000fce0003f25270 */
[----:B------:R-:W-:Y:S06]  /*0750*/  @!P0 BRA `(.L_x_2) ;  /* 0x0000000000b48947 */ /* 0x000fec0003800000 */
[----:B------:R-:W0:Y:S01]  /*0760*/  LDC.64 R6, c[0x0][0x388] ;  /* 0x0000e200ff067b82 */ /* 0x000e220000000a00 */
[----:B------:R-:W-:Y:S01]  /*0770*/  IADD3 R13, PT, PT, R0, R5, RZ ;  /* 0x00000005000d7210 */ /* 0x000fe20007ffe0ff */
[----:B------:R-:W1:Y:S06]  /*0780*/  LDCU UR4, c[0x0][0x3a0] ;  /* 0x00007400ff0477ac */ /* 0x000e6c0008000800 */
[----:B------:R-:W3:Y:S08]  /*0790*/  LDC.64 R8, c[0x0][0x390] ;  /* 0x0000e400ff087b82 */ /* 0x000ef00000000a00 */
[----:B--2---:R-:W2:Y:S01]  /*07a0*/  LDC.64 R10, c[0x0][0x380] ;  /* 0x0000e000ff0a7b82 */ /* 0x004ea20000000a00 */
[----:B0-----:R-:W-:-:S05]  /*07b0*/  IMAD.WIDE R6, R13, 0x8, R6 ;  /* 0x000000080d067825 */ /* 0x001fca00078e0206 */
[----:B------:R-:W4:Y:S01]  /*07c0*/  LDG.E.64 R14, desc[UR10][R6.64] ;  /* 0x0000000a060e7981 */ /* 0x000f22000c1e1b00 */
[----:B---3--:R-:W-:-:S05]  /*07d0*/  IMAD.WIDE R8, R13, 0x8, R8 ;  /* 0x000000080d087825 */ /* 0x008fca00078e0208 */
[----:B------:R-:W4:Y:S01]  /*07e0*/  LDG.E.64 R16, desc[UR10][R8.64] ;  /* 0x0000000a08107981 */ /* 0x000f22000c1e1b00 */
[----:B--2---:R-:W-:-:S04]  /*07f0*/  IMAD.WIDE R10, R13, 0x8, R10 ;  /* 0x000000080d0a7825 */ /* 0x004fc800078e020a */
[-C--:B----4-:R-:W-:Y:S01]  /*0800*/  FMUL R19, R15, R17.reuse ;  /* 0x000000110f137220 */ /* 0x090fe20000400000 */
[----:B------:R-:W-:-:S03]  /*0810*/  FMUL R2, R14, R17 ;  /* 0x000000110e027220 */ /* 0x000fc60000400000 */
[-C--:B------:R-:W-:Y:S01]  /*0820*/  FFMA R19, R14, R16.reuse, -R19 ;  /* 0x000000100e137223 */ /* 0x080fe20000000813 */
[----:B------:R-:W-:-:S03]  /*0830*/  FFMA R2, R15, R16, R2 ;  /* 0x000000100f027223 */ /* 0x000fc60000000002 */
[----:B-1----:R-:W-:Y:S01]  /*0840*/  FMUL R12, R19, UR4 ;  /* 0x00000004130c7c20 */ /* 0x002fe20008400000 */
        /* <DEDUP_REMOVED lines=21> */
[----:B-1----:R-:W2:Y:S01]  /*09a0*/  LDG.E.64 R14, desc[UR10][R8.64+0x18] ;  /* 0x0000180a080e7981 */ /* 0x002ea2000c1e1b00 */
[----:B------:R-:W-:Y:S01]  /*09b0*/  IADD3 R5, PT, PT, R5, 0x4, RZ ;  /* 0x0000000405057810 */ /* 0x000fe20007ffe0ff */
[-C--:B--2---:R-:W-:Y:S01]  /*09c0*/  FMUL R19, R17, R15.reuse ;  /* 0x0000000f11137220 */ /* 0x084fe20000400000 */
[----:B------:R-:W-:-:S03]  /*09d0*/  FMUL R2, R16, R15 ;  /* 0x0000000f10027220 */ /* 0x000fc60000400000 */
[-C--:B------:R-:W-:Y:S01]  /*09e0*/  FFMA R19, R16, R14.reuse, -R19 ;  /* 0x0000000e10137223 */ /* 0x080fe20000000813 */
[----:B------:R-:W-:-:S03]  /*09f0*/  FFMA R2, R17, R14, R2 ;  /* 0x0000000e11027223 */ /* 0x000fc60000000002 */
[----:B------:R-:W-:Y:S01]  /*0a00*/  FMUL R14, R19, UR4 ;  /* 0x00000004130e7c20 */ /* 0x000fe20008400000 */
[----:B------:R-:W-:-:S05]  /*0a10*/  FMUL R15, R2, UR4 ;  /* 0x00000004020f7c20 */ /* 0x000fca0008400000 */
[----:B------:R0:W-:Y:S02]  /*0a20*/  STG.E.64 desc[UR10][R10.64+0x18], R14 ;  /* 0x0000180e0a007986 */ /* 0x0001e4000c101b0a */
.L_x_2:
[----:B------:R-:W-:Y:S05]  /*0a30*/  @!P1 EXIT ;  /* 0x000000000000994d */ /* 0x000fea0003800000 */
[----:B------:R-:W-:Y:S02]  /*0a40*/  ISETP.NE.AND P0, PT, R4, 0x1, PT ;  /* 0x000000010400780c */ /* 0x000fe40003f05270 */
[----:B------:R-:W-:-:S04]  /*0a50*/  LOP3.LUT R3, R3, 0x1, RZ, 0xc0, !PT ;  /* 0x0000000103037812 */ /* 0x000fc800078ec0ff */
[----:B------:R-:W-:-:S07]  /*0a60*/  ISETP.NE.U32.AND P1, PT, R3, 0x1, PT ;  /* 0x000000010300780c */ /* 0x000fce0003f25070 */
[----:B------:R-:W-:Y:S06]  /*0a70*/  @!P0 BRA `(.L_x_3) ;  /* 0x00000000006c8947 */ /* 0x000fec0003800000 */
[----:B------:R-:W1:Y:S01]  /*0a80*/  LDC.64 R6, c[0x0][0x388] ;  /* 0x0000e200ff067b82 */ /* 0x000e620000000a00 */
[----:B--2---:R-:W-:Y:S01]  /*0a90*/  IADD3 R17, PT, PT, R0, R5, RZ ;  /* 0x0000000500117210 */ /* 0x004fe20007ffe0ff */
[----:B------:R-:W2:Y:S06]  /*0aa0*/  LDCU UR4, c[0x0][0x3a0] ;  /* 0x00007400ff0477ac */ /* 0x000eac0008000800 */
[----:B------:R-:W3:Y:S08]  /*0ab0*/  LDC.64 R8, c[0x0][0x390] ;  /* 0x0000e400ff087b82 */ /* 0x000ef00000000a00 */
[----:B------:R-:W4:Y:S01]  /*0ac0*/  LDC.64 R2, c[0x0][0x380] ;  /* 0x0000e000ff027b82 */ /* 0x000f220000000a00 */
[----:B-1----:R-:W-:-:S05]  /*0ad0*/  IMAD.WIDE R6, R17, 0x8, R6 ;  /* 0x0000000811067825 */ /* 0x002fca00078e0206 */
[----:B0-----:R-:W5:Y:S01]  /*0ae0*/  LDG.E.64 R10, desc[UR10][R6.64] ;  /* 0x0000000a060a7981 */ /* 0x001f62000c1e1b00 */
[----:B---3--:R-:W-:-:S05]  /*0af0*/  IMAD.WIDE R8, R17, 0x8, R8 ;  /* 0x0000000811087825 */ /* 0x008fca00078e0208 */
[----:B------:R-:W5:Y:S01]  /*0b00*/  LDG.E.64 R12, desc[UR10][R8.64] ;  /* 0x0000000a080c7981 */ /* 0x000f62000c1e1b00 */
[----:B----4-:R-:W-:-:S04]  /*0b10*/  IMAD.WIDE R2, R17, 0x8, R2 ;  /* 0x0000000811027825 */ /* 0x010fc800078e0202 */
[-C--:B-----5:R-:W-:Y:S01]  /*0b20*/  FMUL R15, R11, R13.reuse ;  /* 0x0000000d0b0f7220 */ /* 0x0a0fe20000400000 */
[----:B------:R-:W-:-:S03]  /*0b30*/  FMUL R4, R10, R13 ;  /* 0x0000000d0a047220 */ /* 0x000fc60000400000 */
[-C--:B------:R-:W-:Y:S01]  /*0b40*/  FFMA R15, R10, R12.reuse, -R15 ;  /* 0x0000000c0a0f7223 */ /* 0x080fe2000000080f */
[----:B------:R-:W-:-:S03]  /*0b50*/  FFMA R11, R11, R12, R4 ;  /* 0x0000000c0b0b7223 */ /* 0x000fc60000000004 */
[----:B--2---:R-:W-:Y:S01]  /*0b60*/  FMUL R10, R15, UR4 ;  /* 0x000000040f0a7c20 */ /* 0x004fe20008400000 */
[----:B------:R-:W-:-:S05]  /*0b70*/  FMUL R11, R11, UR4 ;  /* 0x000000040b0b7c20 */ /* 0x000fca0008400000 */
[----:B------:R1:W-:Y:S04]  /*0b80*/  STG.E.64 desc[UR10][R2.64], R10 ;  /* 0x0000000a02007986 */ /* 0x0003e8000c101b0a */
[----:B------:R-:W2:Y:S04]  /*0b90*/  LDG.E.64 R6, desc[UR10][R6.64+0x8] ;  /* 0x0000080a06067981 */ /* 0x000ea8000c1e1b00 */
[----:B------:R-:W2:Y:S01]  /*0ba0*/  LDG.E.64 R8, desc[UR10][R8.64+0x8] ;  /* 0x0000080a08087981 */ /* 0x000ea2000c1e1b00 */
        /* <DEDUP_REMOVED lines=8> */
.L_x_3:
[----:B------:R-:W-:Y:S05]  /*0c30*/  @P1 EXIT ;  /* 0x000000000000194d */ /* 0x000fea0003800000 */
[----:B-1----:R-:W1:Y:S01]  /*0c40*/  LDC.64 R2, c[0x0][0x388] ;  /* 0x0000e200ff027b82 */ /* 0x002e620000000a00 */
[----:B------:R-:W-:Y:S01]  /*0c50*/  IADD3 R9, PT, PT, R0, R5, RZ ;  /* 0x0000000500097210 */ /* 0x000fe20007ffe0ff */
[----:B------:R-:W3:Y:S06]  /*0c60*/  LDCU UR4, c[0x0][0x3a0] ;  /* 0x00007400ff0477ac */ /* 0x000eec0008000800 */
[----:B------:R-:W4:Y:S01]  /*0c70*/  LDC.64 R6, c[0x0][0x390] ;  /* 0x0000e400ff067b82 */ /* 0x000f220000000a00 */
[----:B-1----:R-:W-:-:S06]  /*0c80*/  IMAD.WIDE R2, R9, 0x8, R2 ;  /* 0x0000000809027825 */ /* 0x002fcc00078e0202 */
[----:B------:R-:W0:Y:S01]  /*0c90*/  LDG.E.64 R2, desc[UR10][R2.64] ;  /* 0x0000000a02027981 */ /* 0x000e22000c1e1b00 */
[C---:B----4-:R-:W-:Y:S02]  /*0ca0*/  IMAD.WIDE R4, R9.reuse, 0x8, R6 ;  /* 0x0000000809047825 */ /* 0x050fe400078e0206 */
[----:B------:R-:W1:Y:S04]  /*0cb0*/  LDC.64 R6, c[0x0][0x380] ;  /* 0x0000e000ff067b82 */ /* 0x000e680000000a00 */
[----:B------:R-:W0:Y:S01]  /*0cc0*/  LDG.E.64 R4, desc[UR10][R4.64] ;  /* 0x0000000a04047981 */ /* 0x000e22000c1e1b00 */
[----:B-1----:R-:W-:-:S04]  /*0cd0*/  IMAD.WIDE R6, R9, 0x8, R6 ;  /* 0x0000000809067825 */ /* 0x002fc800078e0206 */
[-C--:B0-2---:R-:W-:Y:S01]  /*0ce0*/  FMUL R11, R3, R5.reuse ;  /* 0x00000005030b7220 */ /* 0x085fe20000400000 */
[----:B------:R-:W-:-:S03]  /*0cf0*/  FMUL R0, R2, R5 ;  /* 0x0000000502007220 */ /* 0x000fc60000400000 */
[-C--:B------:R-:W-:Y:S01]  /*0d00*/  FFMA R11, R2, R4.reuse, -R11 ;  /* 0x00000004020b7223 */ /* 0x080fe2000000080b */
[----:B------:R-:W-:-:S03]  /*0d10*/  FFMA R0, R3, R4, R0 ;  /* 0x0000000403007223 */ /* 0x000fc60000000000 */
[----:B---3--:R-:W-:Y:S01]  /*0d20*/  FMUL R8, R11, UR4 ;  /* 0x000000040b087c20 */ /* 0x008fe20008400000 */
[----:B------:R-:W-:-:S05]  /*0d30*/  FMUL R9, R0, UR4 ;  /* 0x0000000400097c20 */ /* 0x000fca0008400000 */
[----:B------:R-:W-:Y:S01]  /*0d40*/  STG.E.64 desc[UR10][R6.64], R8 ;  /* 0x0000000806007986 */ /* 0x000fe2000c101b0a */
[----:B------:R-:W-:Y:S05]  /*0d50*/  EXIT ;  /* 0x000000000000794d */ /* 0x000fea0003800000 */
.L_x_4:
[----:B------:R-:W-:-:S00]  /*0d60*/  BRA `(.L_x_4) ;  /* 0xfffffffc00fc7947 */ /* 0x000fc0000383ffff */
[----:B------:R-:W-:-:S00]  /*0d70*/  NOP ;  /* 0x0000000000007918 */ /* 0x000fc00000000000 */
        /* <DEDUP_REMOVED lines=8> */
.L_x_17:


//--------------------- .text._Z22sqrIntegralKernelPass2iiiiiPf --------------------------
	.section	.text._Z22sqrIntegralKernelPass2iiiiiPf,"ax",@progbits
	.align	128
        .global         _Z22sqrIntegralKernelPass2iiiiiPf
        .type           _Z22sqrIntegralKernelPass2iiiiiPf,@function
        .size           _Z22sqrIntegralKernelPass2iiiiiPf,(.L_x_18 - _Z22sqrIntegralKernelPass2iiiiiPf)
        .other          _Z22sqrIntegralKernelPass2iiiiiPf,@"STO_CUDA_ENTRY STV_DEFAULT"
_Z22sqrIntegralKernelPass2iiiiiPf:
.text._Z22sqrIntegralKernelPass2iiiiiPf:
[----:B------:R-:W-:Y:S08]  /*0000*/  LDC R1, c[0x0][0x37c] ;  /* 0x0000df00ff017b82 */ /* 0x000ff00000000800 */
[----:B------:R-:W0:Y:S01]  /*0010*/  LDC R9, c[0x0][0x384] ;  /* 0x0000e100ff097b82 */ /* 0x000e220000000800 */
[----:B------:R-:W1:Y:S07]  /*0020*/  S2R R5, SR_TID.X ;  /* 0x0000000000057919 */ /* 0x000e6e0000002100 */
[----:B------:R-:W1:Y:S08]  /*0030*/  S2UR UR4, SR_CTAID.X ;  /* 0x00000000000479c3 */ /* 0x000e700000002500 */
[----:B------:R-:W1:Y:S01]  /*0040*/  LDC R4, c[0x0][0x360] ;  /* 0x0000d800ff047b82 */ /* 0x000e620000000800 */
[----:B0-----:R-:W-:-:S04]  /*0050*/  IABS R7, R9 ;  /* 0x0000000900077213 */ /* 0x001fc80000000000 */
[----:B------:R-:W0:Y:S01]  /*0060*/  I2F.RP R0, R7 ;  /* 0x0000000700007306 */ /* 0x000e220000209400 */
[----:B-1----:R-:W-:Y:S01]  /*0070*/  IMAD R4, R4, UR4, R5 ;  /* 0x0000000404047c24 */ /* 0x002fe2000f8e0205 */
[----:B------:R-:W1:Y:S06]  /*0080*/  LDCU UR4, c[0x0][0x380] ;  /* 0x00007000ff0477ac */ /* 0x000e6c0008000800 */
[----:B0-----:R-:W0:Y:S02]  /*0090*/  MUFU.RCP R0, R0 ;  /* 0x0000000000007308 */ /* 0x001e240000001000 */
[----:B0-----:R-:W-:-:S02]  /*00a0*/  IADD3 R2, PT, PT, R0, 0xffffffe, RZ ;  /* 0x0ffffffe00027810 */ /* 0x001fc40007ffe0ff */
[----:B------:R-:W-:-:S04]  /*00b0*/  IABS R0, R4 ;  /* 0x0000000400007213 */ /* 0x000fc80000000000 */
[----:B------:R0:W2:Y:S02]  /*00c0*/  F2I.FTZ.U32.TRUNC.NTZ R3, R2 ;  /* 0x0000000200037305 */ /* 0x0000a4000021f000 */
[----:B0-----:R-:W-:Y:S01]  /*00d0*/  HFMA2 R2, -RZ, RZ, 0, 0 ;  /* 0x00000000ff027431 */ /* 0x001fe200000001ff */
[----:B--2---:R-:W-:-:S05]  /*00e0*/  IADD3 R6, PT, PT, RZ, -R3, RZ ;  /* 0x80000003ff067210 */ /* 0x004fca0007ffe0ff */
[----:B------:R-:W-:-:S04]  /*00f0*/  IMAD R5, R6, R7, RZ ;  /* 0x0000000706057224 */ /* 0x000fc800078e02ff */
[----:B------:R-:W-:-:S06]  /*0100*/  IMAD.HI.U32 R3, R3, R5, R2 ;  /* 0x0000000503037227 */ /* 0x000fcc00078e0002 */
[----:B------:R-:W-:-:S05]  /*0110*/  IMAD.HI.U32 R3, R3, R0, RZ ;  /* 0x0000000003037227 */ /* 0x000fca00078e00ff */
[----:B------:R-:W-:-:S05]  /*0120*/  IADD3 R5, PT, PT, -R3, RZ, RZ ;  /* 0x000000ff03057210 */ /* 0x000fca0007ffe1ff */
[----:B------:R-:W-:Y:S02]  /*0130*/  IMAD R2, R7, R5, R0 ;  /* 0x0000000507027224 */ /* 0x000fe400078e0200 */
[----:B------:R-:W0:Y:S01]  /*0140*/  LDC R0, c[0x0][0x388] ;  /* 0x0000e200ff007b82 */ /* 0x000e220000000800 */
[----:B-1----:R-:W-:Y:S02]  /*0150*/  IMAD R5, R9, UR4, RZ ;  /* 0x0000000409057c24 */ /* 0x002fe4000f8e02ff */
[----:B------:R-:W-:-:S13]  /*0160*/  ISETP.GT.U32.AND P2, PT, R7, R2, PT ;  /* 0x000000020700720c */ /* 0x000fda0003f44070 */
[-C--:B------:R-:W-:Y:S02]  /*0170*/  @!P2 IADD3 R2, PT, PT, R2, -R7.reuse, RZ ;  /* 0x800000070202a210 */ /* 0x080fe40007ffe0ff */
[----:B------:R-:W-:Y:S02]  /*0180*/  @!P2 IADD3 R3, PT, PT, R3, 0x1, RZ ;  /* 0x000000010303a810 */ /* 0x000fe40007ffe0ff */
[----:B------:R-:W-:Y:S02]  /*0190*/  ISETP.GE.U32.AND P1, PT, R2, R7, PT ;  /* 0x000000070200720c */ /* 0x000fe40003f26070 */
[----:B------:R-:W-:Y:S02]  /*01a0*/  LOP3.LUT R2, R4, R9, RZ, 0x3c, !PT ;  /* 0x0000000904027212 */ /* 0x000fe400078e3cff */
[----:B0-----:R-:W-:Y:S02]  /*01b0*/  ISETP.GE.AND P0, PT, R0, 0x1, PT ;  /* 0x000000010000780c */ /* 0x001fe40003f06270 */
[----:B------:R-:W-:-:S02]  /*01c0*/  ISETP.GE.AND P2, PT, R2, RZ, PT ;  /* 0x000000ff0200720c */ /* 0x000fc40003f46270 */
[----:B------:R-:W-:-:S05]  /*01d0*/  ISETP.GE.OR P0, PT, R4, R5, !P0 ;  /* 0x000000050400720c */ /* 0x000fca0004706670 */
[----:B------:R-:W-:Y:S02]  /*01e0*/  @P1 IADD3 R3, PT, PT, R3, 0x1, RZ ;  /* 0x0000000103031810 */ /* 0x000fe40007ffe0ff */
[----:B------:R-:W-:Y:S02]  /*01f0*/  ISETP.NE.AND P1, PT, R9, RZ, PT ;  /* 0x000000ff0900720c */ /* 0x000fe40003f25270 */
[----:B------:R-:W-:-:S04]  /*0200*/  MOV R5, R3 ;  /* 0x0000000300057202 */ /* 0x000fc80000000f00 */
[----:B------:R-:W-:Y:S07]  /*0210*/  @P0 EXIT ;  /* 0x000000000000094d */ /* 0x000fee0003800000 */
[----:B------:R-:W0:Y:S01]  /*0220*/  LDCU UR6, c[0x0][0x390] ;  /* 0x00007200ff0677ac */ /* 0x000e220008000800 */
[C---:B------:R-:W-:Y:S02]  /*0230*/  ISETP.GE.U32.AND P0, PT, R0.reuse, 0x10, PT ;  /* 0x000000100000780c */ /* 0x040fe40003f06070 */
[----:B------:R-:W-:Y:S01]  /*0240*/  @!P2 IADD3 R5, PT, PT, -R5, RZ, RZ ;  /* 0x000000ff0505a210 */ /* 0x000fe20007ffe1ff */
[----:B------:R-:W1:Y:S01]  /*0250*/  LDCU.64 UR4, c[0x0][0x358] ;  /* 0x00006b00ff0477ac */ /* 0x000e620008000a00 */
[----:B------:R-:W-:Y:S02]  /*0260*/  @!P1 LOP3.LUT R5, RZ, R9, RZ, 0x33, !PT ;  /* 0x00000009ff059212 */ /* 0x000fe400078e33ff */
[----:B------:R-:W-:Y:S02]  /*0270*/  LOP3.LUT R16, R0, 0xf, RZ, 0xc0, !PT ;  /* 0x0000000f00107812 */ /* 0x000fe400078ec0ff */
[----:B------:R-:W-:Y:S02]  /*0280*/  IADD3 R2, PT, PT, -R5, RZ, RZ ;  /* 0x000000ff05027210 */ /* 0x000fe40007ffe1ff */
[----:B------:R-:W-:-:S02]  /*0290*/  ISETP.NE.AND P1, PT, R16, RZ, PT ;  /* 0x000000ff1000720c */ /* 0x000fc40003f25270 */
[----:B------:R-:W-:Y:S01]  /*02a0*/  MOV R8, RZ ;  /* 0x000000ff00087202 */ /* 0x000fe20000000f00 */
[----:B------:R-:W-:Y:S01]  /*02b0*/  IMAD R2, R9, R2, R4 ;  /* 0x0000000209027224 */ /* 0x000fe200078e0204 */
[----:B------:R-:W-:Y:S01]  /*02c0*/  MOV R3, RZ ;  /* 0x000000ff00037202 */ /* 0x000fe20000000f00 */
[----:B0-----:R-:W-:Y:S01]  /*02d0*/  IMAD R4, R5, UR6, RZ ;  /* 0x0000000605047c24 */ /* 0x001fe2000f8e02ff */
[----:B------:R-:W-:Y:S07]  /*02e0*/  @!P0 BRA `(.L_x_5) ;  /* 0x0000000400288947 */ /* 0x000fee0003800000 */
[----:B------:R-:W0:Y:S01]  /*02f0*/  LDC R5, c[0x0][0x38c] ;  /* 0x0000e300ff057b82 */ /* 0x000e220000000800 */
[----:B------:R-:W-:Y:S01]  /*0300*/  LOP3.LUT R3, R0, 0x7ffffff0, RZ, 0xc0, !PT ;  /* 0x7ffffff000037812 */ /* 0x000fe200078ec0ff */
[----:B------:R-:W-:-:S03]  /*0310*/  HFMA2 R8, -RZ, RZ, 0, 0 ;  /* 0x00000000ff087431 */ /* 0x000fc600000001ff */
[----:B------:R-:W-:Y:S01]  /*0320*/  IADD3 R7, PT, PT, -R3, RZ, RZ ;  /* 0x000000ff03077210 */ /* 0x000fe20007ffe1ff */
[----:B0-----:R-:W-:-:S07]  /*0330*/  IMAD R6, R4, R5, R2 ;  /* 0x0000000504067224 */ /* 0x001fce00078e0202 */
.L_x_6:
[----:B0-----:R-:W0:Y:S02]  /*0340*/  LDC.64 R10, c[0x0][0x398] ;  /* 0x0000e600ff0a7b82 */ /* 0x001e240000000a00 */
[----:B0-----:R-:W-:-:S05]  /*0350*/  IMAD.WIDE R10, R6, 0x4, R10 ;  /* 0x00000004060a7825 */ /* 0x001fca00078e020a */
[----:B-1----:R-:W2:Y:S02]  /*0360*/  LDG.E R9, desc[UR4][R10.64] ;  /* 0x000000040a097981 */ /* 0x002ea4000c1e1900 */
[----:B--2---:R-:W-:Y:S01]  /*0370*/  FADD R17, R9, R8 ;  /* 0x0000000809117221 */ /* 0x004fe20000000000 */
[----:B------:R-:W-:-:S04]  /*0380*/  IMAD.WIDE R8, R5, 0x4, R10 ;  /* 0x0000000405087825 */ /* 0x000fc800078e020a */
[----:B------:R0:W-:Y:S04]  /*0390*/  STG.E desc[UR4][R10.64], R17 ;  /* 0x000000110a007986 */ /* 0x0001e8000c101904 */
[----:B------:R-:W2:Y:S02]  /*03a0*/  LDG.E R12, desc[UR4][R8.64] ;  /* 0x00000004080c7981 */ /* 0x000ea4000c1e1900 */
[----:B--2---:R-:W-:Y:S01]  /*03b0*/  FADD R19, R17, R12 ;  /* 0x0000000c11137221 */ /* 0x004fe20000000000 */
[----:B------:R-:W-:-:S04]  /*03c0*/  IMAD.WIDE R12, R5, 0x4, R8 ;  /* 0x00000004050c7825 */ /* 0x000fc800078e0208 */
[----:B------:R1:W-:Y:S04]  /*03d0*/  STG.E desc[UR4][R8.64], R19 ;  /* 0x0000001308007986 */ /* 0x0003e8000c101904 */
[----:B------:R-:W2:Y:S02]  /*03e0*/  LDG.E R14, desc[UR4][R12.64] ;  /* 0x000000040c0e7981 */ /* 0x000ea4000c1e1900 */
[----:B--2---:R-:W-:Y:S01]  /*03f0*/  FADD R21, R19, R14 ;  /* 0x0000000e13157221 */ /* 0x004fe20000000000 */
[----:B------:R-:W-:-:S04]  /*0400*/  IMAD.WIDE R14, R5, 0x4, R12 ;  /* 0x00000004050e7825 */ /* 0x000fc800078e020c */
[----:B------:R2:W-:Y:S04]  /*0410*/  STG.E desc[UR4][R12.64], R21 ;  /* 0x000000150c007986 */ /* 0x0005e8000c101904 */
[----:B------:R-:W3:Y:S01]  /*0420*/  LDG.E R18, desc[UR4][R14.64] ;  /* 0x000000040e127981 */ /* 0x000ee2000c1e1900 */
[----:B0-----:R-:W-:-:S04]  /*0430*/  IMAD.WIDE R10, R5, 0x4, R14 ;  /* 0x00000004050a7825 */ /* 0x001fc800078e020e */
[----:B---3--:R-:W-:-:S05]  /*0440*/  FADD R23, R21, R18 ;  /* 0x0000001215177221 */ /* 0x008fca0000000000 */
[----:B------:R0:W-:Y:S04]  /*0450*/  STG.E desc[UR4][R14.64], R23 ;  /* 0x000000170e007986 */ /* 0x0001e8000c101904 */
[----:B------:R-:W3:Y:S01]  /*0460*/  LDG.E R18, desc[UR4][R10.64] ;  /* 0x000000040a127981 */ /* 0x000ee2000c1e1900 */
[----:B-1----:R-:W-:-:S04]  /*0470*/  IMAD.WIDE R8, R5, 0x4, R10 ;  /* 0x0000000405087825 */ /* 0x002fc800078e020a */
[----:B---3--:R-:W-:-:S05]  /*0480*/  FADD R17, R23, R18 ;  /* 0x0000001217117221 */ /* 0x008fca0000000000 */
[----:B------:R1:W-:Y:S04]  /*0490*/  STG.E desc[UR4][R10.64], R17 ;  /* 0x000000110a007986 */ /* 0x0003e8000c101904 */
[----:B------:R-:W3:Y:S01]  /*04a0*/  LDG.E R18, desc[UR4][R8.64] ;  /* 0x0000000408127981 */ /* 0x000ee2000c1e1900 */
[----:B--2---:R-:W-:-:S04]  /*04b0*/  IMAD.WIDE R12, R5, 0x4, R8 ;  /* 0x00000004050c7825 */ /* 0x004fc800078e0208 */
[----:B---3--:R-:W-:-:S05]  /*04c0*/  FADD R19, R17, R18 ;  /* 0x0000001211137221 */ /* 0x008fca0000000000 */
        /* <DEDUP_REMOVED lines=25> */
[----:B------:R-:W3:Y:S02]  /*0660*/  LDG.E R18, desc[UR4][R10.64] ;  /* 0x000000040a127981 */ /* 0x000ee4000c1e1900 */
[----:B---3--:R-:W-:Y:S01]  /*0670*/  FADD R17, R23, R18 ;  /* 0x0000001217117221 */ /* 0x008fe20000000000 */
[----:B0-----:R-:W-:-:S04]  /*0680*/  IMAD.WIDE R18, R5, 0x4, R10 ;  /* 0x0000000405127825 */ /* 0x001fc800078e020a */
[----:B------:R0:W-:Y:S04]  /*0690*/  STG.E desc[UR4][R10.64], R17 ;  /* 0x000000110a007986 */ /* 0x0001e8000c101904 */
[----:B------:R-:W3:Y:S01]  /*06a0*/  LDG.E R8, desc[UR4][R18.64] ;  /* 0x0000000412087981 */ /* 0x000ee2000c1e1900 */
[----:B-1----:R-:W-:-:S04]  /*06b0*/  IMAD.WIDE R12, R5, 0x4, R18 ;  /* 0x00000004050c7825 */ /* 0x002fc800078e0212 */
[----:B---3--:R-:W-:-:S05]  /*06c0*/  FADD R9, R17, R8 ;  /* 0x0000000811097221 */ /* 0x008fca0000000000 */
[----:B------:R0:W-:Y:S04]  /*06d0*/  STG.E desc[UR4][R18.64], R9 ;  /* 0x0000000912007986 */ /* 0x0001e8000c101904 */
[----:B------:R-:W3:Y:S01]  /*06e0*/  LDG.E R8, desc[UR4][R12.64] ;  /* 0x000000040c087981 */ /* 0x000ee2000c1e1900 */
[----:B--2---:R-:W-:Y:S01]  /*06f0*/  IMAD.WIDE R14, R5, 0x4, R12 ;  /* 0x00000004050e7825 */ /* 0x004fe200078e020c */
[----:B------:R-:W-:-:S03]  /*0700*/  IADD3 R7, PT, PT, R7, 0x10, RZ ;  /* 0x0000001007077810 */ /* 0x000fc60007ffe0ff */
[----:B---3--:R-:W-:-:S05]  /*0710*/  FADD R21, R9, R8 ;  /* 0x0000000809157221 */ /* 0x008fca0000000000 */
[----:B------:R0:W-:Y:S04]  /*0720*/  STG.E desc[UR4][R12.64], R21 ;  /* 0x000000150c007986 */ /* 0x0001e8000c101904 */
[----:B------:R-:W2:Y:S01]  /*0730*/  LDG.E R8, desc[UR4][R14.64] ;  /* 0x000000040e087981 */ /* 0x000ea2000c1e1900 */
[----:B------:R-:W-:Y:S02]  /*0740*/  ISETP.NE.AND P0, PT, R7, RZ, PT ;  /* 0x000000ff0700720c */ /* 0x000fe40003f05270 */
[----:B------:R-:W-:Y:S01]  /*0750*/  LEA R6, R5, R6, 0x4 ;  /* 0x0000000605067211 */ /* 0x000fe200078e20ff */
[----:B--2---:R-:W-:-:S05]  /*0760*/  FADD R8, R21, R8 ;  /* 0x0000000815087221 */ /* 0x004fca0000000000 */
[----:B------:R0:W-:Y:S05]  /*0770*/  STG.E desc[UR4][R14.64], R8 ;  /* 0x000000080e007986 */ /* 0x0001ea000c101904 */
[----:B------:R-:W-:Y:S05]  /*0780*/  @P0 BRA `(.L_x_6) ;  /* 0xfffffff800ec0947 */ /* 0x000fea000383ffff */
.L_x_5:
[----:B-1----:R-:W-:Y:S05]  /*0790*/  @!P1 EXIT ;  /* 0x000000000000994d */ /* 0x002fea0003800000 */
[----:B------:R-:W-:Y:S02]  /*07a0*/  ISETP.GE.U32.AND P0, PT, R16, 0x8, PT ;  /* 0x000000081000780c */ /* 0x000fe40003f06070 */
[----:B0-----:R-:W-:-:S04]  /*07b0*/  LOP3.LUT R17, R0, 0x7, RZ, 0xc0, !PT ;  /* 0x0000000700117812 */ /* 0x001fc800078ec0ff */
[----:B------:R-:W-:-:S07]  /*07c0*/  ISETP.NE.AND P1, PT, R17, RZ, PT ;  /* 0x000000ff1100720c */ /* 0x000fce0003f25270 */
[----:B------:R-:W-:Y:S06]  /*07d0*/  @!P0 BRA `(.L_x_7) ;  /* 0x0000000000948947 */ /* 0x000fec0003800000 */
[----:B------:R-:W0:Y:S01]  /*07e0*/  LDC R5, c[0x0][0x38c] ;  /* 0x0000e300ff057b82 */ /* 0x000e220000000800 */
[----:B------:R-:W-:-:S07]  /*07f0*/  IADD3 R9, PT, PT, R4, R3, RZ ;  /* 0x0000000304097210 */ /* 0x000fce0007ffe0ff */
[----:B------:R-:W1:Y:S01]  /*0800*/  LDC.64 R6, c[0x0][0x398] ;  /* 0x0000e600ff067b82 */ /* 0x000e620000000a00 */
[----:B0-----:R-:W-:-:S04]  /*0810*/  IMAD R9, R9, R5, R2 ;  /* 0x0000000509097224 */ /* 0x001fc800078e0202 */
[----:B-1----:R-:W-:-:S05]  /*0820*/  IMAD.WIDE R6, R9, 0x4, R6 ;  /* 0x0000000409067825 */ /* 0x002fca00078e0206 */
        /* <DEDUP_REMOVED lines=16> */
[----:B------:R-:W3:Y:S02]  /*0930*/  LDG.E R14, desc[UR4][R6.64] ;  /* 0x00000004060e7981 */ /* 0x000ee4000c1e1900 */
[----:B---3--:R-:W-:Y:S01]  /*0940*/  FADD R25, R23, R14 ;  /* 0x0000000e17197221 */ /* 0x008fe20000000000 */
[----:B------:R-:W-:-:S04]  /*0950*/  IMAD.WIDE R14, R5, 0x4, R6 ;  /* 0x00000004050e7825 */ /* 0x000fc800078e0206 */
[----:B------:R3:W-:Y:S04]  /*0960*/  STG.E desc[UR4][R6.64], R25 ;  /* 0x0000001906007986 */ /* 0x0007e8000c101904 */
[----:B-1----:R-:W4:Y:S01]  /*0970*/  LDG.E R8, desc[UR4][R14.64] ;  /* 0x000000040e087981 */ /* 0x002f22000c1e1900 */
[----:B--2---:R-:W-:-:S04]  /*0980*/  IMAD.WIDE R10, R5, 0x4, R14 ;  /* 0x00000004050a7825 */ /* 0x004fc800078e020e */
[----:B----4-:R-:W-:-:S05]  /*0990*/  FADD R9, R25, R8 ;  /* 0x0000000819097221 */ /* 0x010fca0000000000 */
[----:B------:R3:W-:Y:S04]  /*09a0*/  STG.E desc[UR4][R14.64], R9 ;  /* 0x000000090e007986 */ /* 0x0007e8000c101904 */
[----:B------:R-:W2:Y:S01]  /*09b0*/  LDG.E R8, desc[UR4][R10.64] ;  /* 0x000000040a087981 */ /* 0x000ea2000c1e1900 */
[----:B0-----:R-:W-:-:S04]  /*09c0*/  IMAD.WIDE R12, R5, 0x4, R10 ;  /* 0x00000004050c7825 */ /* 0x001fc800078e020a */
[----:B--2---:R-:W-:-:S05]  /*09d0*/  FADD R19, R9, R8 ;  /* 0x0000000809137221 */ /* 0x004fca0000000000 */
[----:B------:R3:W-:Y:S04]  /*09e0*/  STG.E desc[UR4][R10.64], R19 ;  /* 0x000000130a007986 */ /* 0x0007e8000c101904 */
[----:B------:R-:W2:Y:S01]  /*09f0*/  LDG.E R8, desc[UR4][R12.64] ;  /* 0x000000040c087981 */ /* 0x000ea2000c1e1900 */
[----:B------:R-:W-:Y:S01]  /*0a00*/  IADD3 R3, PT, PT, R3, 0x8, RZ ;  /* 0x0000000803037810 */ /* 0x000fe20007ffe0ff */
[----:B--2---:R-:W-:-:S05]  /*0a10*/  FADD R8, R19, R8 ;  /* 0x0000000813087221 */ /* 0x004fca0000000000 */
[----:B------:R3:W-:Y:S02]  /*0a20*/  STG.E desc[UR4][R12.64], R8 ;  /* 0x000000080c007986 */ /* 0x0007e4000c101904 */
.L_x_7:
[----:B------:R-:W-:Y:S05]  /*0a30*/  @!P1 EXIT ;  /* 0x000000000000994d */ /* 0x000fea0003800000 */
[----:B------:R-:W-:Y:S02]  /*0a40*/  ISETP.GE.U32.AND P0, PT, R17, 0x4, PT ;  /* 0x000000041100780c */ /* 0x000fe40003f06070 */
[----:B------:R-:W-:-:S04]  /*0a50*/  LOP3.LUT R0, R0, 0x3, RZ, 0xc0, !PT ;  /* 0x0000000300007812 */ /* 0x000fc800078ec0ff */
[----:B------:R-:W-:-:S07]  /*0a60*/  ISETP.NE.AND P1, PT, R0, RZ, PT ;  /* 0x000000ff0000720c */ /* 0x000fce0003f25270 */
[----:B------:R-:W-:Y:S06]  /*0a70*/  @!P0 BRA `(.L_x_8) ;  /* 0x0000000000548947 */ /* 0x000fec0003800000 */
[----:B---3--:R-:W0:Y:S01]  /*0a80*/  LDC R15, c[0x0][0x38c] ;  /* 0x0000e300ff0f7b82 */ /* 0x008e220000000800 */
[----:B------:R-:W-:-:S07]  /*0a90*/  IADD3 R5, PT, PT, R4, R3, RZ ;  /* 0x0000000304057210 */ /* 0x000fce0007ffe0ff */
[----:B------:R-:W1:Y:S01]  /*0aa0*/  LDC.64 R6, c[0x0][0x398] ;  /* 0x0000e600ff067b82 */ /* 0x000e620000000a00 */
[----:B0-----:R-:W-:-:S04]  /*0ab0*/  IMAD R5, R5, R15, R2 ;  /* 0x0000000f05057224 */ /* 0x001fc800078e0202 */
[----:B-1----:R-:W-:-:S05]  /*0ac0*/  IMAD.WIDE R6, R5, 0x4, R6 ;  /* 0x0000000405067825 */ /* 0x002fca00078e0206 */
[----:B------:R-:W2:Y:S01]  /*0ad0*/  LDG.E R5, desc[UR4][R6.64] ;  /* 0x0000000406057981 */ /* 0x000ea2000c1e1900 */
[----:B------:R-:W-:-:S04]  /*0ae0*/  IMAD.WIDE R10, R15, 0x4, R6 ;  /* 0x000000040f0a7825 */ /* 0x000fc800078e0206 */
[----:B--2---:R-:W-:-:S05]  /*0af0*/  FADD R5, R8, R5 ;  /* 0x0000000508057221 */ /* 0x004fca0000000000 */
[----:B------:R0:W-:Y:S04]  /*0b00*/  STG.E desc[UR4][R6.64], R5 ;  /* 0x0000000506007986 */ /* 0x0001e8000c101904 */
        /* <DEDUP_REMOVED lines=9> */
[----:B------:R-:W-:Y:S01]  /*0ba0*/  IADD3 R3, PT, PT, R3, 0x4, RZ ;  /* 0x0000000403037810 */ /* 0x000fe20007ffe0ff */
[----:B--2---:R-:W-:-:S05]  /*0bb0*/  FADD R8, R17, R8 ;  /* 0x0000000811087221 */ /* 0x004fca0000000000 */
[----:B------:R0:W-:Y:S02]  /*0bc0*/  STG.E desc[UR4][R14.64], R8 ;  /* 0x000000080e007986 */ /* 0x0001e4000c101904 */
.L_x_8:
[----:B------:R-:W-:Y:S05]  /*0bd0*/  @!P1 EXIT ;  /* 0x000000000000994d */ /* 0x000fea0003800000 */
[----:B0--3--:R-:W0:Y:S01]  /*0be0*/  LDC.64 R6, c[0x0][0x398] ;  /* 0x0000e600ff067b82 */ /* 0x009e220000000a00 */
[----:B------:R-:W1:Y:S01]  /*0bf0*/  LDCU UR6, c[0x0][0x38c] ;  /* 0x00007180ff0677ac */ /* 0x000e620008000800 */
[----:B------:R-:W-:Y:S02]  /*0c00*/  IADD3 R3, PT, PT, R4, R3, RZ ;  /* 0x0000000304037210 */ /* 0x000fe40007ffe0ff */
[----:B------:R-:W-:-:S03]  /*0c10*/  IADD3 R0, PT, PT, -R0, RZ, RZ ;  /* 0x000000ff00007210 */ /* 0x000fc60007ffe1ff */
[----:B-1----:R-:W-:-:S07]  /*0c20*/  IMAD R5, R3, UR6, R2 ;  /* 0x0000000603057c24 */ /* 0x002fce000f8e0202 */
.L_x_9:
[----:B01----:R-:W-:-:S05]  /*0c30*/  IMAD.WIDE R2, R5, 0x4, R6 ;  /* 0x0000000405027825 */ /* 0x003fca00078e0206 */
[----:B------:R-:W2:Y:S01]  /*0c40*/  LDG.E R9, desc[UR4][R2.64] ;  /* 0x0000000402097981 */ /* 0x000ea2000c1e1900 */
[----:B------:R-:W-:Y:S02]  /*0c50*/  IADD3 R0, PT, PT, R0, 0x1, RZ ;  /* 0x0000000100007810 */ /* 0x000fe40007ffe0ff */
[----:B------:R-:W-:Y:S02]  /*0c60*/  IADD3 R5, PT, PT, R5, UR6, RZ ;  /* 0x0000000605057c10 */ /* 0x000fe4000fffe0ff */
[----:B------:R-:W-:Y:S01]  /*0c70*/  ISETP.NE.AND P0, PT, R0, RZ, PT ;  /* 0x000000ff0000720c */ /* 0x000fe20003f05270 */
[----:B--2---:R-:W-:-:S05]  /*0c80*/  FADD R8, R9, R8 ;  /* 0x0000000809087221 */ /* 0x004fca0000000000 */
[----:B------:R1:W-:Y:S07]  /*0c90*/  STG.E desc[UR4][R2.64], R8 ;  /* 0x0000000802007986 */ /* 0x0003ee000c101904 */
[----:B------:R-:W-:Y:S05]  /*0ca0*/  @P0 BRA `(.L_x_9) ;  /* 0xfffffffc00e00947 */ /* 0x000fea000383ffff */
[----:B------:R-:W-:Y:S05]  /*0cb0*/  EXIT ;  /* 0x000000000000794d */ /* 0x000fea0003800000 */
.L_x_10:
        /* <DEDUP_REMOVED lines=12> */
.L_x_18:


//--------------------- .text._Z22sqrIntegralKernelPass1iiiiiPf --------------------------
	.section	.text._Z22sqrIntegralKernelPass1iiiiiPf,"ax",@progbits
	.align	128
        .global         _Z22sqrIntegralKernelPass1iiiiiPf
        .type           _Z22sqrIntegralKernelPass1iiiiiPf,@function
        .size           _Z22sqrIntegralKernelPass1iiiiiPf,(.L_x_19 - _Z22sqrIntegralKernelPass1iiiiiPf)
        .other          _Z22sqrIntegralKernelPass1iiiiiPf,@"STO_CUDA_ENTRY STV_DEFAULT"
_Z22sqrIntegralKernelPass1iiiiiPf:
.text._Z22sqrIntegralKernelPass1iiiiiPf:
[----:B------:R-:W-:Y:S01]  /*0000*/  LDC R1, c[0x0][0x37c] ;  /* 0x0000df00ff017b82 */ /* 0x000fe20000000800 */
[----:B------:R-:W0:Y:S07]  /*0010*/  S2R R3, SR_TID.X ;  /* 0x0000000000037919 */ /* 0x000e2e0000002100 */
[----:B------:R-:W0:Y:S01]  /*0020*/  S2UR UR4, SR_CTAID.X ;  /* 0x00000000000479c3 */ /* 0x000e220000002500 */
[----:B------:R-:W1:Y:S07]  /*0030*/  LDCU UR5, c[0x0][0x380] ;  /* 0x00007000ff0577ac */ /* 0x000e6e0008000800 */
[----:B------:R-:W0:Y:S08]  /*0040*/  LDC R4, c[0x0][0x360] ;  /* 0x0000d800ff047b82 */ /* 0x000e300000000800 */
[----:B------:R-:W1:Y:S01]  /*0050*/  LDC R7, c[0x0][0x388] ;  /* 0x0000e200ff077b82 */ /* 0x000e620000000800 */
[----:B0-----:R-:W-:-:S02]  /*0060*/  IMAD R4, R4, UR4, R3 ;  /* 0x0000000404047c24 */ /* 0x001fc4000f8e0203 */
[----:B-1----:R-:W-:-:S05]  /*0070*/  IMAD R3, R7, UR5, RZ ;  /* 0x0000000507037c24 */ /* 0x002fca000f8e02ff */
[----:B------:R-:W-:-:S13]  /*0080*/  ISETP.GE.AND P0, PT, R4, R3, PT ;  /* 0x000000030400720c */ /* 0x000fda0003f06270 */
[----:B------:R-:W-:Y:S05]  /*0090*/  @P0 EXIT ;  /* 0x000000000000094d */ /* 0x000fea0003800000 */
[----:B------:R-:W-:Y:S02]  /*00a0*/  IABS R6, R7 ;  /* 0x0000000700067213 */ /* 0x000fe40000000000 */
[----:B------:R-:W-:Y:S02]  /*00b0*/  IABS R8, R4 ;  /* 0x0000000400087213 */ /* 0x000fe40000000000 */
[----:B------:R-:W0:Y:S08]  /*00c0*/  I2F.RP R0, R6 ;  /* 0x0000000600007306 */ /* 0x000e300000209400 */
[----:B0-----:R-:W0:Y:S02]  /*00d0*/  MUFU.RCP R0, R0 ;  /* 0x0000000000007308 */ /* 0x001e240000001000 */
[----:B0-----:R-:W-:-:S06]  /*00e0*/  IADD3 R2, PT, PT, R0, 0xffffffe, RZ ;  /* 0x0ffffffe00027810 */ /* 0x001fcc0007ffe0ff */
[----:B------:R0:W1:Y:S02]  /*00f0*/  F2I.FTZ.U32.TRUNC.NTZ R3, R2 ;  /* 0x0000000200037305 */ /* 0x000064000021f000 */
[----:B0-----:R-:W-:Y:S01]  /*0100*/  HFMA2 R2, -RZ, RZ, 0, 0 ;  /* 0x00000000ff027431 */ /* 0x001fe200000001ff */
[----:B-1----:R-:W-:-:S05]  /*0110*/  IADD3 R5, PT, PT, RZ, -R3, RZ ;  /* 0x80000003ff057210 */ /* 0x002fca0007ffe0ff */
[----:B------:R-:W-:-:S04]  /*0120*/  IMAD R5, R5, R6, RZ ;  /* 0x0000000605057224 */ /* 0x000fc800078e02ff */
[----:B------:R-:W-:Y:S01]  /*0130*/  IMAD.HI.U32 R3, R3, R5, R2 ;  /* 0x0000000503037227 */ /* 0x000fe200078e0002 */
[----:B------:R-:W-:Y:S02]  /*0140*/  MOV R5, R8 ;  /* 0x0000000800057202 */ /* 0x000fe40000000f00 */
[----:B------:R-:W-:-:S03]  /*0150*/  LOP3.LUT R2, R4, R7, RZ, 0x3c, !PT ;  /* 0x0000000704027212 */ /* 0x000fc600078e3cff */
[----:B------:R-:W-:-:S05]  /*0160*/  IMAD.HI.U32 R3, R3, R5, RZ ;  /* 0x0000000503037227 */ /* 0x000fca00078e00ff */
[----:B------:R-:W-:-:S05]  /*0170*/  IADD3 R0, PT, PT, -R3, RZ, RZ ;  /* 0x000000ff03007210 */ /* 0x000fca0007ffe1ff */
[C---:B------:R-:W-:Y:S02]  /*0180*/  IMAD R5, R6.reuse, R0, R5 ;  /* 0x0000000006057224 */ /* 0x040fe400078e0205 */
[----:B------:R-:W0:Y:S03]  /*0190*/  LDC R0, c[0x0][0x384] ;  /* 0x0000e100ff007b82 */ /* 0x000e260000000800 */
[----:B------:R-:W-:-:S13]  /*01a0*/  ISETP.GT.U32.AND P0, PT, R6, R5, PT ;  /* 0x000000050600720c */ /* 0x000fda0003f04070 */
[-C--:B------:R-:W-:Y:S02]  /*01b0*/  @!P0 IADD3 R5, PT, PT, R5, -R6.reuse, RZ ;  /* 0x8000000605058210 */ /* 0x080fe40007ffe0ff */
[----:B------:R-:W-:Y:S02]  /*01c0*/  @!P0 IADD3 R3, PT, PT, R3, 0x1, RZ ;  /* 0x0000000103038810 */ /* 0x000fe40007ffe0ff */
[----:B------:R-:W-:Y:S02]  /*01d0*/  ISETP.GE.U32.AND P2, PT, R5, R6, PT ;  /* 0x000000060500720c */ /* 0x000fe40003f46070 */
[----:B------:R-:W-:Y:S02]  /*01e0*/  ISETP.GE.AND P0, PT, R2, RZ, PT ;  /* 0x000000ff0200720c */ /* 0x000fe40003f06270 */
[----:B0-----:R-:W-:-:S09]  /*01f0*/  ISETP.GE.AND P1, PT, R0, 0x1, PT ;  /* 0x000000010000780c */ /* 0x001fd20003f26270 */
[----:B------:R-:W-:Y:S02]  /*0200*/  @P2 IADD3 R3, PT, PT, R3, 0x1, RZ ;  /* 0x0000000103032810 */ /* 0x000fe40007ffe0ff */
[----:B------:R-:W-:Y:S02]  /*0210*/  ISETP.NE.AND P2, PT, R7, RZ, PT ;  /* 0x000000ff0700720c */ /* 0x000fe40003f45270 */
[----:B------:R-:W-:Y:S11]  /*0220*/  @!P1 EXIT ;  /* 0x000000000000994d */ /* 0x000ff60003800000 */
[----:B------:R-:W0:Y:S01]  /*0230*/  LDCU UR4, c[0x0][0x390] ;  /* 0x00007200ff0477ac */ /* 0x000e220008000800 */
[----:B------:R-:W-:Y:S01]  /*0240*/  @!P0 IMAD.MOV R3, RZ, RZ, -R3 ;  /* 0x000000ffff038224 */ /* 0x000fe200078e0a03 */
[----:B------:R-:W-:Y:S01]  /*0250*/  @!P2 LOP3.LUT R3, RZ, R7, RZ, 0x33, !PT ;  /* 0x00000007ff03a212 */ /* 0x000fe200078e33ff */
[----:B------:R-:W1:Y:S01]  /*0260*/  LDCU UR5, c[0x0][0x38c] ;  /* 0x00007180ff0577ac */ /* 0x000e620008000800 */
[C---:B------:R-:W-:Y:S02]  /*0270*/  ISETP.GE.U32.AND P0, PT, R0.reuse, 0x10, PT ;  /* 0x000000100000780c */ /* 0x040fe40003f06070 */
[----:B------:R-:W-:Y:S01]  /*0280*/  IADD3 R2, PT, PT, -R3, RZ, RZ ;  /* 0x000000ff03027210 */ /* 0x000fe20007ffe1ff */
[----:B------:R-:W2:Y:S01]  /*0290*/  LDCU.64 UR6, c[0x0][0x358] ;  /* 0x00006b00ff0677ac */ /* 0x000ea20008000a00 */
[----:B------:R-:W-:Y:S02]  /*02a0*/  LOP3.LUT R22, R0, 0xf, RZ, 0xc0, !PT ;  /* 0x0000000f00167812 */ /* 0x000fe400078ec0ff */
[----:B------:R-:W-:Y:S01]  /*02b0*/  MOV R9, RZ ;  /* 0x000000ff00097202 */ /* 0x000fe20000000f00 */
[----:B------:R-:W-:Y:S01]  /*02c0*/  IMAD R4, R7, R2, R4 ;  /* 0x0000000207047224 */ /* 0x000fe200078e0204 */
[----:B------:R-:W-:-:S02]  /*02d0*/  ISETP.NE.AND P1, PT, R22, RZ, PT ;  /* 0x000000ff1600720c */ /* 0x000fc40003f25270 */
[----:B------:R-:W-:Y:S01]  /*02e0*/  MOV R5, RZ ;  /* 0x000000ff00057202 */ /* 0x000fe20000000f00 */
[----:B0-----:R-:W-:-:S04]  /*02f0*/  IMAD R4, R3, UR4, R4 ;  /* 0x0000000403047c24 */ /* 0x001fc8000f8e0204 */
[----:B-1----:R-:W-:Y:S01]  /*0300*/  IMAD R4, R4, UR5, RZ ;  /* 0x0000000504047c24 */ /* 0x002fe2000f8e02ff */
[----:B------:R-:W-:Y:S06]  /*0310*/  @!P0 BRA `(.L_x_11) ;  /* 0x0000000000f88947 */ /* 0x000fec0003800000 */
[----:B------:R-:W0:Y:S01]  /*0320*/  LDCU.64 UR4, c[0x0][0x398] ;  /* 0x00007300ff0477ac */ /* 0x000e220008000a00 */
[----:B------:R-:W-:Y:S01]  /*0330*/  LOP3.LUT R5, R0, 0x7ffffff0, RZ, 0xc0, !PT ;  /* 0x7ffffff000057812 */ /* 0x000fe200078ec0ff */
[----:B------:R-:W-:Y:S01]  /*0340*/  HFMA2 R9, -RZ, RZ, 0, 0 ;  /* 0x00000000ff097431 */ /* 0x000fe200000001ff */
[----:B------:R-:W-:-:S03]  /*0350*/  MOV R6, R4 ;  /* 0x0000000400067202 */ /* 0x000fc60000000f00 */
[----:B------:R-:W-:Y:S01]  /*0360*/  IMAD.MOV R7, RZ, RZ, -R5 ;  /* 0x000000ffff077224 */ /* 0x000fe200078e0a05 */
[----:B0-----:R-:W-:-:S04]  /*0370*/  UIADD3 UR4, UP0, UPT, UR4, 0x20, URZ ;  /* 0x0000002004047890 */ /* 0x001fc8000ff1e0ff */
[----:B------:R-:W-:-:S12]  /*0380*/  UIADD3.X UR5, UPT, UPT, URZ, UR5, URZ, UP0, !UPT ;  /* 0x00000005ff057290 */ /* 0x000fd800087fe4ff */
.L_x_12:
[----:B-1----:R-:W-:Y:S02]  /*0390*/  MOV R2, UR4 ;  /* 0x0000000400027c02 */ /* 0x002fe40008000f00 */
[----:B------:R-:W-:-:S03]  /*03a0*/  MOV R3, UR5 ;  /* 0x0000000500037c02 */ /* 0x000fc60008000f00 */
[----:B------:R-:W-:-:S05]  /*03b0*/  IMAD.WIDE R2, R6, 0x4, R2 ;  /* 0x0000000406027825 */ /* 0x000fca00078e0202 */
[----:B--2---:R-:W2:Y:S04]  /*03c0*/  LDG.E R24, desc[UR6][R2.64+-0x20] ;  /* 0xffffe00602187981 */ /* 0x004ea8000c1e1900 */
[----:B------:R-:W3:Y:S04]  /*03d0*/  LDG.E R26, desc[UR6][R2.64+-0x1c] ;  /* 0xffffe406021a7981 */ /* 0x000ee8000c1e1900 */
[----:B------:R-:W4:Y:S04]  /*03e0*/  LDG.E R28, desc[UR6][R2.64+-0x18] ;  /* 0xffffe806021c7981 */ /* 0x000f28000c1e1900 */
[----:B------:R-:W5:Y:S04]  /*03f0*/  LDG.E R23, desc[UR6][R2.64+-0x14] ;  /* 0xffffec0602177981 */ /* 0x000f68000c1e1900 */
        /* <DEDUP_REMOVED lines=11> */
[----:B------:R-:W5:Y:S01]  /*04b0*/  LDG.E R15, desc[UR6][R2.64+0x1c] ;  /* 0x00001c06020f7981 */ /* 0x000f62000c1e1900 */
[----:B------:R-:W-:-:S02]  /*04c0*/  IADD3 R7, PT, PT, R7, 0x10, RZ ;  /* 0x0000001007077810 */ /* 0x000fc40007ffe0ff */
[----:B------:R-:W-:Y:S02]  /*04d0*/  IADD3 R6, PT, PT, R6, 0x10, RZ ;  /* 0x0000001006067810 */ /* 0x000fe40007ffe0ff */
[----:B------:R-:W-:Y:S01]  /*04e0*/  ISETP.NE.AND P0, PT, R7, RZ, PT ;  /* 0x000000ff0700720c */ /* 0x000fe20003f05270 */
[----:B--2---:R-:W-:-:S04]  /*04f0*/  FFMA R9, R24, R24, R9 ;  /* 0x0000001818097223 */ /* 0x004fc80000000009 */
[----:B---3--:R-:W-:Y:S01]  /*0500*/  FFMA R19, R26, R26, R9 ;  /* 0x0000001a1a137223 */ /* 0x008fe20000000009 */
[----:B------:R0:W-:Y:S03]  /*0510*/  STG.E desc[UR6][R2.64+-0x20], R9 ;  /* 0xffffe00902007986 */ /* 0x0001e6000c101906 */
[----:B----4-:R-:W-:Y:S01]  /*0520*/  FFMA R21, R28, R28, R19 ;  /* 0x0000001c1c157223 */ /* 0x010fe20000000013 */
[----:B------:R1:W-:Y:S03]  /*0530*/  STG.E desc[UR6][R2.64+-0x1c], R19 ;  /* 0xffffe41302007986 */ /* 0x0003e6000c101906 */
[----:B-----5:R-:W-:Y:S01]  /*0540*/  FFMA R23, R23, R23, R21 ;  /* 0x0000001717177223 */ /* 0x020fe20000000015 */
[----:B------:R1:W-:Y:S03]  /*0550*/  STG.E desc[UR6][R2.64+-0x18], R21 ;  /* 0xffffe81502007986 */ /* 0x0003e6000c101906 */
[----:B------:R-:W-:Y:S01]  /*0560*/  FFMA R25, R25, R25, R23 ;  /* 0x0000001919197223 */ /* 0x000fe20000000017 */
        /* <DEDUP_REMOVED lines=21> */
[----:B0-----:R-:W-:Y:S01]  /*06c0*/  FFMA R9, R15, R15, R14 ;  /* 0x0000000f0f097223 */ /* 0x001fe2000000000e */
[----:B------:R1:W-:Y:S04]  /*06d0*/  STG.E desc[UR6][R2.64+0x18], R14 ;  /* 0x0000180e02007986 */ /* 0x0003e8000c101906 */
[----:B------:R1:W-:Y:S01]  /*06e0*/  STG.E desc[UR6][R2.64+0x1c], R9 ;  /* 0x00001c0902007986 */ /* 0x0003e2000c101906 */
[----:B------:R-:W-:Y:S05]  /*06f0*/  @P0 BRA `(.L_x_12) ;  /* 0xfffffffc00240947 */ /* 0x000fea000383ffff */
.L_x_11:
[----:B--2---:R-:W-:Y:S05]  /*0700*/  @!P1 EXIT ;  /* 0x000000000000994d */ /* 0x004fea0003800000 */
[----:B------:R-:W-:Y:S02]  /*0710*/  ISETP.GE.U32.AND P0, PT, R22, 0x8, PT ;  /* 0x000000081600780c */ /* 0x000fe40003f06070 */
[----:B-1----:R-:W-:-:S04]  /*0720*/  LOP3.LUT R23, R0, 0x7, RZ, 0xc0, !PT ;  /* 0x0000000700177812 */ /* 0x002fc800078ec0ff */
[----:B------:R-:W-:-:S07]  /*0730*/  ISETP.NE.AND P1, PT, R23, RZ, PT ;  /* 0x000000ff1700720c */ /* 0x000fce0003f25270 */
[----:B------:R-:W-:Y:S06]  /*0740*/  @!P0 BRA `(.L_x_13) ;  /* 0x0000000000708947 */ /* 0x000fec0003800000 */
[----:B------:R-:W0:Y:S01]  /*0750*/  LDC.64 R2, c[0x0][0x398] ;  /* 0x0000e600ff027b82 */ /* 0x000e220000000a00 */
[----:B------:R-:W-:-:S05]  /*0760*/  IADD3 R7, PT, PT, R4, R5, RZ ;  /* 0x0000000504077210 */ /* 0x000fca0007ffe0ff */
[----:B0-----:R-:W-:-:S05]  /*0770*/  IMAD.WIDE R2, R7, 0x4, R2 ;  /* 0x0000000407027825 */ /* 0x001fca00078e0202 */
[----:B------:R-:W2:Y:S04]  /*0780*/  LDG.E R6, desc[UR6][R2.64] ;  /* 0x0000000602067981 */ /* 0x000ea8000c1e1900 */
[----:B------:R-:W3:Y:S04]  /*0790*/  LDG.E R8, desc[UR6][R2.64+0x4] ;  /* 0x0000040602087981 */ /* 0x000ee8000c1e1900 */
[----:B------:R-:W4:Y:S04]  /*07a0*/  LDG.E R10, desc[UR6][R2.64+0x8] ;  /* 0x00000806020a7981 */ /* 0x000f28000c1e1900 */
[----:B------:R-:W5:Y:S04]  /*07b0*/  LDG.E R12, desc[UR6][R2.64+0xc] ;  /* 0x00000c06020c7981 */ /* 0x000f68000c1e1900 */
[----:B------:R-:W5:Y:S04]  /*07c0*/  LDG.E R14, desc[UR6][R2.64+0x10] ;  /* 0x00001006020e7981 */ /* 0x000f68000c1e1900 */
[----:B------:R-:W5:Y:S04]  /*07d0*/  LDG.E R16, desc[UR6][R2.64+0x14] ;  /* 0x0000140602107981 */ /* 0x000f68000c1e1900 */
[----:B------:R-:W5:Y:S04]  /*07e0*/  LDG.E R18, desc[UR6][R2.64+0x18] ;  /* 0x0000180602127981 */ /* 0x000f68000c1e1900 */
[----:B------:R-:W5:Y:S01]  /*07f0*/  LDG.E R20, desc[UR6][R2.64+0x1c] ;  /* 0x00001c0602147981 */ /* 0x000f62000c1e1900 */
[----:B------:R-:W-:-:S02]  /*0800*/  VIADD R5, R5, 0x8 ;  /* 0x0000000805057836 */ /* 0x000fc40000000000 */
        /* <DEDUP_REMOVED lines=14> */
[----:B------:R0:W-:Y:S04]  /*08f0*/  STG.E desc[UR6][R2.64+0x18], R21 ;  /* 0x0000181502007986 */ /* 0x0001e8000c101906 */
[----:B------:R0:W-:Y:S02]  /*0900*/  STG.E desc[UR6][R2.64+0x1c], R9 ;  /* 0x00001c0902007986 */ /* 0x0001e4000c101906 */
.L_x_13:
[----:B------:R-:W-:Y:S05]  /*0910*/  @!P1 EXIT ;  /* 0x000000000000994d */ /* 0x000fea0003800000 */
[----:B------:R-:W-:Y:S02]  /*0920*/  ISETP.GE.U32.AND P0, PT, R23, 0x4, PT ;  /* 0x000000041700780c */ /* 0x000fe40003f06070 */
[----:B------:R-:W-:-:S04]  /*0930*/  LOP3.LUT R0, R0, 0x3, RZ, 0xc0, !PT ;  /* 0x0000000300007812 */ /* 0x000fc800078ec0ff */
[----:B------:R-:W-:-:S07]  /*0940*/  ISETP.NE.AND P1, PT, R0, RZ, PT ;  /* 0x000000ff0000720c */ /* 0x000fce0003f25270 */
[----:B------:R-:W-:Y:S06]  /*0950*/  @!P0 BRA `(.L_x_14) ;  /* 0x0000000000408947 */ /* 0x000fec0003800000 */
[----:B0-----:R-:W0:Y:S01]  /*0960*/  LDC.64 R2, c[0x0][0x398] ;  /* 0x0000e600ff027b82 */ /* 0x001e220000000a00 */
[----:B------:R-:W-:-:S05]  /*0970*/  IADD3 R7, PT, PT, R4, R5, RZ ;  /* 0x0000000504077210 */ /* 0x000fca0007ffe0ff */
[----:B0-----:R-:W-:-:S05]  /*0980*/  IMAD.WIDE R2, R7, 0x4, R2 ;  /* 0x0000000407027825 */ /* 0x001fca00078e0202 */
[----:B------:R-:W2:Y:S04]  /*0990*/  LDG.E R6, desc[UR6][R2.64] ;  /* 0x0000000602067981 */ /* 0x000ea8000c1e1900 */
[----:B------:R-:W3:Y:S04]  /*09a0*/  LDG.E R8, desc[UR6][R2.64+0x4] ;  /* 0x0000040602087981 */ /* 0x000ee8000c1e1900 */
[----:B------:R-:W4:Y:S04]  /*09b0*/  LDG.E R10, desc[UR6][R2.64+0x8] ;  /* 0x00000806020a7981 */ /* 0x000f28000c1e1900 */
[----:B------:R-:W5:Y:S01]  /*09c0*/  LDG.E R12, desc[UR6][R2.64+0xc] ;  /* 0x00000c06020c7981 */ /* 0x000f62000c1e1900 */
[----:B------:R-:W-:Y:S01]  /*09d0*/  IADD3 R5, PT, PT, R5, 0x4, RZ ;  /* 0x0000000405057810 */ /* 0x000fe20007ffe0ff */
[----:B--2---:R-:W-:-:S04]  /*09e0*/  FFMA R7, R6, R6, R9 ;  /* 0x0000000606077223 */ /* 0x004fc80000000009 */
[----:B---3--:R-:W-:Y:S01]  /*09f0*/  FFMA R11, R8, R8, R7 ;  /* 0x00000008080b7223 */ /* 0x008fe20000000007 */
[----:B------:R1:W-:Y:S03]  /*0a00*/  STG.E desc[UR6][R2.64], R7 ;  /* 0x0000000702007986 */ /* 0x0003e6000c101906 */
[----:B----4-:R-:W-:Y:S01]  /*0a10*/  FFMA R13, R10, R10, R11 ;  /* 0x0000000a0a0d7223 */ /* 0x010fe2000000000b */
[----:B------:R1:W-:Y:S03]  /*0a20*/  STG.E desc[UR6][R2.64+0x4], R11 ;  /* 0x0000040b02007986 */ /* 0x0003e6000c101906 */
[----:B-----5:R-:W-:Y:S01]  /*0a30*/  FFMA R9, R12, R12, R13 ;  /* 0x0000000c0c097223 */ /* 0x020fe2000000000d */
[----:B------:R1:W-:Y:S04]  /*0a40*/  STG.E desc[UR6][R2.64+0x8], R13 ;  /* 0x0000080d02007986 */ /* 0x0003e8000c101906 */
[----:B------:R1:W-:Y:S02]  /*0a50*/  STG.E desc[UR6][R2.64+0xc], R9 ;  /* 0x00000c0902007986 */ /* 0x0003e4000c101906 */
.L_x_14:
[----:B------:R-:W-:Y:S05]  /*0a60*/  @!P1 EXIT ;  /* 0x000000000000994d */ /* 0x000fea0003800000 */
[----:B01----:R-:W0:Y:S01]  /*0a70*/  LDC.64 R6, c[0x0][0x398] ;  /* 0x0000e600ff067b82 */ /* 0x003e220000000a00 */
[----:B------:R-:W-:Y:S02]  /*0a80*/  IADD3 R5, PT, PT, R4, R5, RZ ;  /* 0x0000000504057210 */ /* 0x000fe40007ffe0ff */
[----:B------:R-:W-:-:S07]  /*0a90*/  IADD3 R0, PT, PT, -R0, RZ, RZ ;  /* 0x000000ff00007210 */ /* 0x000fce0007ffe1ff */
.L_x_15:
[----:B01----:R-:W-:-:S05]  /*0aa0*/  IMAD.WIDE R2, R5, 0x4, R6 ;  /* 0x0000000405027825 */ /* 0x003fca00078e0206 */
[----:B------:R-:W2:Y:S01]  /*0ab0*/  LDG.E R4, desc[UR6][R2.64] ;  /* 0x0000000602047981 */ /* 0x000ea2000c1e1900 */
[----:B------:R-:W-:Y:S02]  /*0ac0*/  IADD3 R0, PT, PT, R0, 0x1, RZ ;  /* 0x0000000100007810 */ /* 0x000fe40007ffe0ff */
[----:B------:R-:W-:Y:S02]  /*0ad0*/  IADD3 R5, PT, PT, R5, 0x1, RZ ;  /* 0x0000000105057810 */ /* 0x000fe40007ffe0ff */
[----:B------:R-:W-:Y:S01]  /*0ae0*/  ISETP.NE.AND P0, PT, R0, RZ, PT ;  /* 0x000000ff0000720c */ /* 0x000fe20003f05270 */
[----:B--2---:R-:W-:-:S05]  /*0af0*/  FFMA R9, R4, R4, R9 ;  /* 0x0000000404097223 */ /* 0x004fca0000000009 */
[----:B------:R1:W-:Y:S07]  /*0b00*/  STG.E desc[UR6][R2.64], R9 ;  /* 0x0000000902007986 */ /* 0x0003ee000c101906 */
[----:B------:R-:W-:Y:S05]  /*0b10*/  @P0 BRA `(.L_x_15) ;  /* 0xfffffffc00e00947 */ /* 0x000fea000383ffff */
[----:B------:R-:W-:Y:S05]  /*0b20*/  EXIT ;  /* 0x000000000000794d */ /* 0x000fea0003800000 */
.L_x_16:
        /* <DEDUP_REMOVED lines=13> */
.L_x_19:


//--------------------- .nv.shared.reserved.0     --------------------------
	.section	.nv.shared.reserved.0,"aw",@nobits
	.weak		__nv_reservedSMEM_offset_0_alias
	.size		__nv_reservedSMEM_offset_0_alias, 0, 64
	.other		__nv_reservedSMEM_offset_0_alias,@"STO_CUDA_RESERVED_SHARED STV_DEFAULT"
__nv_reservedSMEM_offset_0_alias:
	.zero		0
	.zero		64


//--------------------- .nv.constant0._Z27modulateAndNormalize_kernelP6float2S0_S0_iif --------------------------
	.section	.nv.constant0._Z27modulateAndNormalize_kernelP6float2S0_S0_iif,"a",@progbits
	.sectionflags	@""
	.align	4
.nv.constant0._Z27modulateAndNormalize_kernelP6float2S0_S0_iif:
	.zero		932


//--------------------- .nv.constant0._Z22sqrIntegralKernelPass2iiiiiPf --------------------------
	.section	.nv.constant0._Z22sqrIntegralKernelPass2iiiiiPf,"a",@progbits
	.sectionflags	@""
	.align	4
.nv.constant0._Z22sqrIntegralKernelPass2iiiiiPf:
	.zero		928


//--------------------- .nv.constant0._Z22sqrIntegralKernelPass1iiiiiPf --------------------------
	.section	.nv.constant0._Z22sqrIntegralKernelPass1iiiiiPf,"a",@progbits
	.sectionflags	@""
	.align	4
.nv.constant0._Z22sqrIntegralKernelPass1iiiiiPf:
	.zero		928


//--------------------- SYMBOLS --------------------------

	.type		.nv.reservedSmem.offset0,@object
	.size		.nv.reservedSmem.offset0,0x4
